// auto-generated by cutlass_sweep.gemm — config: {"arch": "sm_100", "cluster_m": 4, "cluster_n": 4, "dtype": "bf16", "dtype_b": "bf16", "layout": "nt", "stages": 0, "tile_k": 32, "tile_m": 64, "tile_n": 64}
#include "cutlass/cutlass.h"
#include "cutlass/gemm/collective/collective_builder.hpp"
#include "cutlass/gemm/device/gemm_universal_adapter.h"
#include "cutlass/gemm/kernel/gemm_universal.hpp"
#include "cutlass/epilogue/collective/collective_builder.hpp"

using ElemA = cutlass::bfloat16_t;
using ElemB = cutlass::bfloat16_t;
using ElemCD = cutlass::bfloat16_t;
using Acc  = float;
using TileShape    = cute::Shape<cute::_64, cute::_64, cute::_32>;
using ClusterShape = cute::Shape<cute::_4, cute::_4, cute::_1>;

using CollectiveEpilogue = typename cutlass::epilogue::collective::CollectiveBuilder<
    cutlass::arch::Sm100, cutlass::arch::OpClassTensorOp,
    TileShape, ClusterShape,
    cutlass::epilogue::collective::EpilogueTileAuto,
    Acc, Acc,
    ElemCD, cutlass::layout::RowMajor, 128 / cutlass::sizeof_bits<ElemCD>::value,
    ElemCD, cutlass::layout::RowMajor, 128 / cutlass::sizeof_bits<ElemCD>::value,
    cutlass::epilogue::collective::EpilogueScheduleAuto
  >::CollectiveOp;

using CollectiveMainloop = typename cutlass::gemm::collective::CollectiveBuilder<
    cutlass::arch::Sm100, cutlass::arch::OpClassTensorOp,
    ElemA, cutlass::layout::RowMajor, 128 / cutlass::sizeof_bits<ElemA>::value,
    ElemB, cutlass::layout::ColumnMajor, 128 / cutlass::sizeof_bits<ElemB>::value,
    Acc,
    TileShape, ClusterShape,
    cutlass::gemm::collective::StageCountAutoCarveout<static_cast<int>(sizeof(typename CollectiveEpilogue::SharedStorage))>,
    cutlass::gemm::collective::KernelScheduleAuto
  >::CollectiveOp;

using GemmKernel = cutlass::gemm::kernel::GemmUniversal<
    cute::Shape<int,int,int,int>,
    CollectiveMainloop,
    CollectiveEpilogue
>;
using Gemm = cutlass::gemm::device::GemmUniversalAdapter<GemmKernel>;

// Force the device kernel symbol into the cubin without needing a host main.
auto* _anchor = &cutlass::device_kernel<GemmKernel>;


// ===== COMPILED SASS (sm_100a) =====

	.target	sm_100a

	.elftype	@"ET_EXEC"


//--------------------- .note.nv.tkinfo           --------------------------
	.section	.note.nv.tkinfo,"",@"SHT_NOTE"
	.sectionflags	@"SHF_NOTE_NV_TKINFO"
	.tkinfo
        /*0018*/ 	.word	0x00000002
        /*0030*/ 	.string	""
        /*0030*/ 	.string	"ptxas"
        /*0030*/ 	.string	"Cuda compilation tools, release 13.0, V13.0.88"
        /*0030*/ 	.string	"Build cuda_13.0.r13.0/compiler.36424714_0"
        /*0030*/ 	.string	"-arch sm_100a -m 64 "



//--------------------- .note.nv.cuinfo           --------------------------
	.section	.note.nv.cuinfo,"",@"SHT_NOTE"
	.sectionflags	@"SHF_NOTE_NV_CUINFO"
        /*0018*/ 	.short	0x0002
        /*001a*/ 	.short	0x0064
        /*001c*/ 	.short	0x0082
	.zero		2


//--------------------- .nv.info                  --------------------------
	.section	.nv.info,"",@"SHT_CUDA_INFO"
	.align	4


	//----- nvinfo : EIATTR_REGCOUNT
	.align		4
        /*0000*/ 	.byte	0x04, 0x2f
        /*0002*/ 	.short	(.L_19 - .L_18)
	.align		4
.L_18:
        /*0004*/ 	.word	index@(_ZN7cutlass13device_kernelINS_4gemm6kernel13GemmUniversalIN4cute5tupleIJiiiiEEENS1_10collective13CollectiveMmaINS1_35MainloopSm100TmaUmmaWarpSpecializedILi26ELi2ELi4ENS5_IJNS4_1CILi4EEESB_NSA_ILi1EEEEEEEENS5_IJNSA_ILi64EEESF_NSA_ILi32EEEEEENS_10bfloat16_tENS5_IJlSC_lEEESI_SJ_NS4_8TiledMMAINS4_8MMA_AtomIJNS4_20SM100_MMA_F16BF16_SSISI_SI_fLi64ELi64ELNS4_4UMMA5MajorE0ELSO_0ELNSN_7ScaleInE0ELSP_0EEEEEENS4_6LayoutINS5_IJSC_SC_SC_EEENS5_IJNSA_ILi0EEESU_SU_EEEEENS5_IJNS4_10UnderscoreESX_SX_EEEEENS4_23SM90_TMA_LOAD_MULTICASTENS4_14ComposedLayoutINS4_7SwizzleILi2ELi4ELi3EEENS4_18smem_ptr_flag_bitsILi16EEENSS_INS5_IJNSA_ILi8EEESG_EEENS5_IJSG_SC_EEEEEEEvNS4_8identityES10_S1A_vS1B_EENS_8epilogue10collective18CollectiveEpilogueINS1D_23Sm100TmaWarpSpecializedILi3ELi2ELi16ELb1ELb0EEEJSH_NS5_IJNSS_ISF_SC_EENSS_ISG_SC_EEEEESI_SJ_SI_SJ_NS1D_6fusion15FusionCallbacksIS1H_NS1L_17LinearCombinationISI_fSI_fLNS_15FloatRoundStyleE2EEESH_S1K_JEEENS4_5SM1004TMEM4LOAD26SM100_TMEM_LOAD_16dp256b4xENS4_13SM90_TMA_LOADES1A_NS4_17SM75_U32x4_LDSM_NENS4_14SM90_TMA_STOREES1A_NS4_17SM90_U32x4_STSM_NENS4_39AutoVectorizingCopyWithAssumedAlignmentILi128EEEEEEvvEEEEvNT_6ParamsE)
        /*0008*/ 	.word	0x00000046


	//----- nvinfo : EIATTR_FRAME_SIZE
	.align		4
.L_19:
        /*000c*/ 	.byte	0x04, 0x11
        /*000e*/ 	.short	(.L_21 - .L_20)
	.align		4
.L_20:
        /*0010*/ 	.word	index@($__internal_2_$__cuda_sm10x_tcgen05_guardrail_trap_unallocated_columns_being_dealloced)
        /*0014*/ 	.word	0x00000000


	//----- nvinfo : EIATTR_FRAME_SIZE
	.align		4
.L_21:
        /*0018*/ 	.byte	0x04, 0x11
        /*001a*/ 	.short	(.L_23 - .L_22)
	.align		4
.L_22:
        /*001c*/ 	.word	index@($__internal_1_$__cuda_sm10x_tcgen05_guardrail_trap_phase_invalid_during_alloc)
        /*0020*/ 	.word	0x00000000


	//----- nvinfo : EIATTR_FRAME_SIZE
	.align		4
.L_23:
        /*0024*/ 	.byte	0x04, 0x11
        /*0026*/ 	.short	(.L_25 - .L_24)
	.align		4
.L_24:
        /*0028*/ 	.word	index@($__internal_0_$__cuda_sm10x_tcgen05_guardrail_trap_col_being_dealloced_not_returned_by_alloc)
        /*002c*/ 	.word	0x00000000


	//----- nvinfo : EIATTR_FRAME_SIZE
	.align		4
.L_25:
        /*0030*/ 	.byte	0x04, 0x11
        /*0032*/ 	.short	(.L_27 - .L_26)
	.align		4
.L_26:
        /*0034*/ 	.word	index@(_ZN7cutlass13device_kernelINS_4gemm6kernel13GemmUniversalIN4cute5tupleIJiiiiEEENS1_10collective13CollectiveMmaINS1_35MainloopSm100TmaUmmaWarpSpecializedILi26ELi2ELi4ENS5_IJNS4_1CILi4EEESB_NSA_ILi1EEEEEEEENS5_IJNSA_ILi64EEESF_NSA_ILi32EEEEEENS_10bfloat16_tENS5_IJlSC_lEEESI_SJ_NS4_8TiledMMAINS4_8MMA_AtomIJNS4_20SM100_MMA_F16BF16_SSISI_SI_fLi64ELi64ELNS4_4UMMA5MajorE0ELSO_0ELNSN_7ScaleInE0ELSP_0EEEEEENS4_6LayoutINS5_IJSC_SC_SC_EEENS5_IJNSA_ILi0EEESU_SU_EEEEENS5_IJNS4_10UnderscoreESX_SX_EEEEENS4_23SM90_TMA_LOAD_MULTICASTENS4_14ComposedLayoutINS4_7SwizzleILi2ELi4ELi3EEENS4_18smem_ptr_flag_bitsILi16EEENSS_INS5_IJNSA_ILi8EEESG_EEENS5_IJSG_SC_EEEEEEEvNS4_8identityES10_S1A_vS1B_EENS_8epilogue10collective18CollectiveEpilogueINS1D_23Sm100TmaWarpSpecializedILi3ELi2ELi16ELb1ELb0EEEJSH_NS5_IJNSS_ISF_SC_EENSS_ISG_SC_EEEEESI_SJ_SI_SJ_NS1D_6fusion15FusionCallbacksIS1H_NS1L_17LinearCombinationISI_fSI_fLNS_15FloatRoundStyleE2EEESH_S1K_JEEENS4_5SM1004TMEM4LOAD26SM100_TMEM_LOAD_16dp256b4xENS4_13SM90_TMA_LOADES1A_NS4_17SM75_U32x4_LDSM_NENS4_14SM90_TMA_STOREES1A_NS4_17SM90_U32x4_STSM_NENS4_39AutoVectorizingCopyWithAssumedAlignmentILi128EEEEEEvvEEEEvNT_6ParamsE)
        /*0038*/ 	.word	0x00000000


	//----- nvinfo : EIATTR_MIN_STACK_SIZE
	.align		4
.L_27:
        /*003c*/ 	.byte	0x04, 0x12
        /*003e*/ 	.short	(.L_29 - .L_28)
	.align		4
.L_28:
        /*0040*/ 	.word	index@(_ZN7cutlass13device_kernelINS_4gemm6kernel13GemmUniversalIN4cute5tupleIJiiiiEEENS1_10collective13CollectiveMmaINS1_35MainloopSm100TmaUmmaWarpSpecializedILi26ELi2ELi4ENS5_IJNS4_1CILi4EEESB_NSA_ILi1EEEEEEEENS5_IJNSA_ILi64EEESF_NSA_ILi32EEEEEENS_10bfloat16_tENS5_IJlSC_lEEESI_SJ_NS4_8TiledMMAINS4_8MMA_AtomIJNS4_20SM100_MMA_F16BF16_SSISI_SI_fLi64ELi64ELNS4_4UMMA5MajorE0ELSO_0ELNSN_7ScaleInE0ELSP_0EEEEEENS4_6LayoutINS5_IJSC_SC_SC_EEENS5_IJNSA_ILi0EEESU_SU_EEEEENS5_IJNS4_10UnderscoreESX_SX_EEEEENS4_23SM90_TMA_LOAD_MULTICASTENS4_14ComposedLayoutINS4_7SwizzleILi2ELi4ELi3EEENS4_18smem_ptr_flag_bitsILi16EEENSS_INS5_IJNSA_ILi8EEESG_EEENS5_IJSG_SC_EEEEEEEvNS4_8identityES10_S1A_vS1B_EENS_8epilogue10collective18CollectiveEpilogueINS1D_23Sm100TmaWarpSpecializedILi3ELi2ELi16ELb1ELb0EEEJSH_NS5_IJNSS_ISF_SC_EENSS_ISG_SC_EEEEESI_SJ_SI_SJ_NS1D_6fusion15FusionCallbacksIS1H_NS1L_17LinearCombinationISI_fSI_fLNS_15FloatRoundStyleE2EEESH_S1K_JEEENS4_5SM1004TMEM4LOAD26SM100_TMEM_LOAD_16dp256b4xENS4_13SM90_TMA_LOADES1A_NS4_17SM75_U32x4_LDSM_NENS4_14SM90_TMA_STOREES1A_NS4_17SM90_U32x4_STSM_NENS4_39AutoVectorizingCopyWithAssumedAlignmentILi128EEEEEEvvEEEEvNT_6ParamsE)
        /*0044*/ 	.word	0x00000000
.L_29:


//--------------------- .nv.compat                --------------------------
	.section	.nv.compat,"",@"SHT_CUDA_COMPAT_INFO"
	.align	4
        /*0000*/ 	.byte	0x02, 0x09, 0x01, 0x00, 0x02, 0x02, 0x02, 0x00, 0x02, 0x05, 0x05, 0x00, 0x03, 0x07, 0x01, 0x01
        /*0010*/ 	.byte	0x02, 0x03, 0x01, 0x00, 0x02, 0x06, 0x01, 0x00, 0x04, 0x0b, 0x08, 0x00, 0x09, 0x00, 0x00, 0x00
        /*0020*/ 	.byte	0x00, 0x00, 0x00, 0x00


//--------------------- .nv.info._ZN7cutlass13device_kernelINS_4gemm6kernel13GemmUniversalIN4cute5tupleIJiiiiEEENS1_10collective13CollectiveMmaINS1_35MainloopSm100TmaUmmaWarpSpecializedILi26ELi2ELi4ENS5_IJNS4_1CILi4EEESB_NSA_ILi1EEEEEEEENS5_IJNSA_ILi64EEESF_NSA_ILi32EEEEEENS_10bfloat16_tENS5_IJlSC_lEEESI_SJ_NS4_8TiledMMAINS4_8MMA_AtomIJNS4_20SM100_MMA_F16BF16_SSISI_SI_fLi64ELi64ELNS4_4UMMA5MajorE0ELSO_0ELNSN_7ScaleInE0ELSP_0EEEEEENS4_6LayoutINS5_IJSC_SC_SC_EEENS5_IJNSA_ILi0EEESU_SU_EEEEENS5_IJNS4_10UnderscoreESX_SX_EEEEENS4_23SM90_TMA_LOAD_MULTICASTENS4_14ComposedLayoutINS4_7SwizzleILi2ELi4ELi3EEENS4_18smem_ptr_flag_bitsILi16EEENSS_INS5_IJNSA_ILi8EEESG_EEENS5_IJSG_SC_EEEEEEEvNS4_8identityES10_S1A_vS1B_EENS_8epilogue10collective18CollectiveEpilogueINS1D_23Sm100TmaWarpSpecializedILi3ELi2ELi16ELb1ELb0EEEJSH_NS5_IJNSS_ISF_SC_EENSS_ISG_SC_EEEEESI_SJ_SI_SJ_NS1D_6fusion15FusionCallbacksIS1H_NS1L_17LinearCombinationISI_fSI_fLNS_15FloatRoundStyleE2EEESH_S1K_JEEENS4_5SM1004TMEM4LOAD26SM100_TMEM_LOAD_16dp256b4xENS4_13SM90_TMA_LOADES1A_NS4_17SM75_U32x4_LDSM_NENS4_14SM90_TMA_STOREES1A_NS4_17SM90_U32x4_STSM_NENS4_39AutoVectorizingCopyWithAssumedAlignmentILi128EEEEEEvvEEEEvNT_6ParamsE --------------------------
	.section	.nv.info._ZN7cutlass13device_kernelINS_4gemm6kernel13GemmUniversalIN4cute5tupleIJiiiiEEENS1_10collective13CollectiveMmaINS1_35MainloopSm100TmaUmmaWarpSpecializedILi26ELi2ELi4ENS5_IJNS4_1CILi4EEESB_NSA_ILi1EEEEEEEENS5_IJNSA_ILi64EEESF_NSA_ILi32EEEEEENS_10bfloat16_tENS5_IJlSC_lEEESI_SJ_NS4_8TiledMMAINS4_8MMA_AtomIJNS4_20SM100_MMA_F16BF16_SSISI_SI_fLi64ELi64ELNS4_4UMMA5MajorE0ELSO_0ELNSN_7ScaleInE0ELSP_0EEEEEENS4_6LayoutINS5_IJSC_SC_SC_EEENS5_IJNSA_ILi0EEESU_SU_EEEEENS5_IJNS4_10UnderscoreESX_SX_EEEEENS4_23SM90_TMA_LOAD_MULTICASTENS4_14ComposedLayoutINS4_7SwizzleILi2ELi4ELi3EEENS4_18smem_ptr_flag_bitsILi16EEENSS_INS5_IJNSA_ILi8EEESG_EEENS5_IJSG_SC_EEEEEEEvNS4_8identityES10_S1A_vS1B_EENS_8epilogue10collective18CollectiveEpilogueINS1D_23Sm100TmaWarpSpecializedILi3ELi2ELi16ELb1ELb0EEEJSH_NS5_IJNSS_ISF_SC_EENSS_ISG_SC_EEEEESI_SJ_SI_SJ_NS1D_6fusion15FusionCallbacksIS1H_NS1L_17LinearCombinationISI_fSI_fLNS_15FloatRoundStyleE2EEESH_S1K_JEEENS4_5SM1004TMEM4LOAD26SM100_TMEM_LOAD_16dp256b4xENS4_13SM90_TMA_LOADES1A_NS4_17SM75_U32x4_LDSM_NENS4_14SM90_TMA_STOREES1A_NS4_17SM90_U32x4_STSM_NENS4_39AutoVectorizingCopyWithAssumedAlignmentILi128EEEEEEvvEEEEvNT_6ParamsE,"",@"SHT_CUDA_INFO"
	.sectionflags	@""
	.align	4


	//----- nvinfo : EIATTR_CUDA_API_VERSION
	.align		4
        /*0000*/ 	.byte	0x04, 0x37
        /*0002*/ 	.short	(.L_31 - .L_30)
.L_30:
        /*0004*/ 	.word	0x00000082


	//----- nvinfo : EIATTR_KPARAM_INFO
	.align		4
.L_31:
        /*0008*/ 	.byte	0x04, 0x17
        /*000a*/ 	.short	(.L_33 - .L_32)
.L_32:
        /*000c*/ 	.word	0x00000000
        /*0010*/ 	.short	0x0000
        /*0012*/ 	.short	0x0000
        /*0014*/ 	.byte	0x00, 0xf0, 0x01, 0x20


	//----- nvinfo : EIATTR_AT_ENTRY_FRAGMENTS
	.align		4
.L_33:
        /*0018*/ 	.byte	0x04, 0x4f
        /*001a*/ 	.short	(.L_35 - .L_34)


	//   ....[0]....
.L_34:
        /*001c*/ 	.word	0x00000006


	//----- nvinfo : EIATTR_RESERVED_SMEM_USED
	.align		4
.L_35:
        /*0020*/ 	.byte	0x01, 0x41
	.zero		2


	//----- nvinfo : EIATTR_SPARSE_MMA_MASK
	.align		4
        /*0024*/ 	.byte	0x03, 0x50
        /*0026*/ 	.short	0x0000


	//----- nvinfo : EIATTR_TCGEN05_1CTA_USED
	.align		4
        /*0028*/ 	.byte	0x01, 0x51
	.zero		2


	//----- nvinfo : EIATTR_MAXREG_COUNT
	.align		4
        /*002c*/ 	.byte	0x03, 0x1b
        /*002e*/ 	.short	0x00ff


	//----- nvinfo : EIATTR_NUM_BARRIERS
	.align		4
        /*0030*/ 	.byte	0x02, 0x4c
        /*0032*/ 	.byte	0x07
	.zero		1


	//----- nvinfo : EIATTR_EXTERNS
	.align		4
        /*0034*/ 	.byte	0x04, 0x0f
        /*0036*/ 	.short	(.L_37 - .L_36)


	//   ....[0]....
	.align		4
.L_36:
        /*0038*/ 	.word	index@(__assertfail)


	//----- nvinfo : EIATTR_MERCURY_ISA_VERSION
	.align		4
.L_37:
        /*003c*/ 	.byte	0x03, 0x5f
        /*003e*/ 	.short	0x0101


	//----- nvinfo : EIATTR_INT_WARP_WIDE_INSTR_OFFSETS
	.align		4
        /*0040*/ 	.byte	0x04, 0x31
        /*0042*/ 	.short	(.L_39 - .L_38)


	//   ....[0]....
.L_38:
        /*0044*/ 	.word	0x00004f60


	//   ....[1]....
        /*0048*/ 	.word	0x00004f90


	//   ....[2]....
        /*004c*/ 	.word	0x00004fb0


	//   ....[3]....
        /*0050*/ 	.word	0x00005b80


	//   ....[4]....
        /*0054*/ 	.word	0x00005c00


	//   ....[5]....
        /*0058*/ 	.word	0x00005d00


	//   ....[6]....
        /*005c*/ 	.word	0x00005e10


	//----- nvinfo : EIATTR_COOP_GROUP_MASK_REGIDS
	.align		4
.L_39:
        /*0060*/ 	.byte	0x04, 0x29
        /*0062*/ 	.short	(.L_41 - .L_40)


	//   ....[0]....
.L_40:
        /*0064*/ 	.word	0xffffffff


	//   ....[1]....
        /*0068*/ 	.word	0xffffffff


	//   ....[2]....
        /*006c*/ 	.word	0xffffffff


	//   ....[3]....
        /*0070*/ 	.word	0xffffffff


	//   ....[4]....
        /*0074*/ 	.word	0xffffffff


	//   ....[5]....
        /*0078*/ 	.word	0xffffffff


	//   ....[6]....
        /*007c*/ 	.word	0xffffffff


	//   ....[7]....
        /*0080*/ 	.word	0xffffffff


	//   ....[8]....
        /*0084*/ 	.word	0xffffffff


	//   ....[9]....
        /*0088*/ 	.word	0xffffffff


	//   ....[10]....
        /*008c*/ 	.word	0xffffffff


	//   ....[11]....
        /*0090*/ 	.word	0xffffffff


	//   ....[12]....
        /*0094*/ 	.word	0xffffffff


	//   ....[13]....
        /*0098*/ 	.word	0xffffffff


	//----- nvinfo : EIATTR_COOP_GROUP_INSTR_OFFSETS
	.align		4
.L_41:
        /*009c*/ 	.byte	0x04, 0x28
        /*009e*/ 	.short	(.L_43 - .L_42)


	//   ....[0]....
.L_42:
        /*00a0*/ 	.word	0x00000080


	//   ....[1]....
        /*00a4*/ 	.word	0x000004e0


	//   ....[2]....
        /*00a8*/ 	.word	0x00000980


	//   ....[3]....
        /*00ac*/ 	.word	0x00000b00


	//   ....[4]....
        /*00b0*/ 	.word	0x00000c00


	//   ....[5]....
        /*00b4*/ 	.word	0x00000d70


	//   ....[6]....
        /*00b8*/ 	.word	0x00000f10


	//   ....[7]....
        /*00bc*/ 	.word	0x000010c0


	//   ....[8]....
        /*00c0*/ 	.word	0x00002710


	//   ....[9]....
        /*00c4*/ 	.word	0x00004230


	//   ....[10]....
        /*00c8*/ 	.word	0x00004440


	//   ....[11]....
        /*00cc*/ 	.word	0x00004470


	//   ....[12]....
        /*00d0*/ 	.word	0x00004e40


	//   ....[13]....
        /*00d4*/ 	.word	0x00005070


	//----- nvinfo : EIATTR_VRC_CTA_INIT_COUNT
	.align		4
.L_43:
        /*00d8*/ 	.byte	0x02, 0x4a
        /*00da*/ 	.byte	0x80
	.zero		1


	//----- nvinfo : EIATTR_SYSCALL_OFFSETS
	.align		4
        /*00dc*/ 	.byte	0x04, 0x46
        /*00de*/ 	.short	(.L_45 - .L_44)


	//   ....[0]....
.L_44:
        /*00e0*/ 	.word	0x00006b00


	//   ....[1]....
        /*00e4*/ 	.word	0x00006bf0


	//   ....[2]....
        /*00e8*/ 	.word	0x000073c0


	//   ....[3]....
        /*00ec*/ 	.word	0x00007d10


	//----- nvinfo : EIATTR_MBARRIER_INSTR_OFFSETS
	.align		4
.L_45:
        /*00f0*/ 	.byte	0x04, 0x39
        /*00f2*/ 	.short	(.L_47 - .L_46)


	//   ....[0]....
.L_46:
        /*00f4*/ 	.word	0x00000620
        /*00f8*/ 	.word	0x000000ff
        /*00fc*/ 	.word	0x00000000
        /*0100*/ 	.short	0x0100
        /*0102*/ 	.byte	0x04
	.zero		1


	//   ....[1]....
        /*0104*/ 	.word	0x00000630
        /*0108*/ 	.word	0x000000ff
        /*010c*/ 	.word	0x000000d0
        /*0110*/ 	.short	0x0100
        /*0112*/ 	.byte	0x04
	.zero		1


	//   ....[2]....
        /*0114*/ 	.word	0x00000640
        /*0118*/ 	.word	0x000000ff
        /*011c*/ 	.word	0x00000008
        /*0120*/ 	.short	0x0100
        /*0122*/ 	.byte	0x04
	.zero		1


	//   ....[3]....
        /*0124*/ 	.word	0x00000650
        /*0128*/ 	.word	0x000000ff
        /*012c*/ 	.word	0x000000d8
        /*0130*/ 	.short	0x0100
        /*0132*/ 	.byte	0x04
	.zero		1


	//   ....[4]....
        /*0134*/ 	.word	0x00000660
        /*0138*/ 	.word	0x000000ff
        /*013c*/ 	.word	0x00000010
        /*0140*/ 	.short	0x0100
        /*0142*/ 	.byte	0x04
	.zero		1


	//   ....[5]....
        /*0144*/ 	.word	0x00000670
        /*0148*/ 	.word	0x000000ff
        /*014c*/ 	.word	0x000000e0
        /*0150*/ 	.short	0x0100
        /*0152*/ 	.byte	0x04
	.zero		1


	//   ....[6]....
        /*0154*/ 	.word	0x00000680
        /*0158*/ 	.word	0x000000ff
        /*015c*/ 	.word	0x00000018
        /*0160*/ 	.short	0x0100
        /*0162*/ 	.byte	0x04
	.zero		1


	//   ....[7]....
        /*0164*/ 	.word	0x00000690
        /*0168*/ 	.word	0x000000ff
        /*016c*/ 	.word	0x000000e8
        /*0170*/ 	.short	0x0100
        /*0172*/ 	.byte	0x04
	.zero		1


	//   ....[8]....
        /*0174*/ 	.word	0x000006a0
        /*0178*/ 	.word	0x000000ff
        /*017c*/ 	.word	0x00000020
        /*0180*/ 	.short	0x0100
        /*0182*/ 	.byte	0x04
	.zero		1


	//   ....[9]....
        /*0184*/ 	.word	0x000006b0
        /*0188*/ 	.word	0x000000ff
        /*018c*/ 	.word	0x000000f0
        /*0190*/ 	.short	0x0100
        /*0192*/ 	.byte	0x04
	.zero		1


	//   ....[10]....
        /*0194*/ 	.word	0x000006c0
        /*0198*/ 	.word	0x000000ff
        /*019c*/ 	.word	0x00000028
        /*01a0*/ 	.short	0x0100
        /*01a2*/ 	.byte	0x04
	.zero		1


	//   ....[11]....
        /*01a4*/ 	.word	0x000006d0
        /*01a8*/ 	.word	0x000000ff
        /*01ac*/ 	.word	0x000000f8
        /*01b0*/ 	.short	0x0100
        /*01b2*/ 	.byte	0x04
	.zero		1


	//   ....[12]....
        /*01b4*/ 	.word	0x000006e0
        /*01b8*/ 	.word	0x000000ff
        /*01bc*/ 	.word	0x00000030
        /*01c0*/ 	.short	0x0100
        /*01c2*/ 	.byte	0x04
	.zero		1


	//   ....[13]....
        /*01c4*/ 	.word	0x000006f0
        /*01c8*/ 	.word	0x000000ff
        /*01cc*/ 	.word	0x00000100
        /*01d0*/ 	.short	0x0100
        /*01d2*/ 	.byte	0x04
	.zero		1


	//   ....[14]....
        /*01d4*/ 	.word	0x00000700
        /*01d8*/ 	.word	0x000000ff
        /*01dc*/ 	.word	0x00000038
        /*01e0*/ 	.short	0x0100
        /*01e2*/ 	.byte	0x04
	.zero		1


	//   ....[15]....
        /*01e4*/ 	.word	0x00000710
        /*01e8*/ 	.word	0x000000ff
        /*01ec*/ 	.word	0x00000108
        /*01f0*/ 	.short	0x0100
        /*01f2*/ 	.byte	0x04
	.zero		1


	//   ....[16]....
        /*01f4*/ 	.word	0x00000720
        /*01f8*/ 	.word	0x000000ff
        /*01fc*/ 	.word	0x00000040
        /*0200*/ 	.short	0x0100
        /*0202*/ 	.byte	0x04
	.zero		1


	//   ....[17]....
        /*0204*/ 	.word	0x00000730
        /*0208*/ 	.word	0x000000ff
        /*020c*/ 	.word	0x00000110
        /*0210*/ 	.short	0x0100
        /*0212*/ 	.byte	0x04
	.zero		1


	//   ....[18]....
        /*0214*/ 	.word	0x00000740
        /*0218*/ 	.word	0x000000ff
        /*021c*/ 	.word	0x00000048
        /*0220*/ 	.short	0x0100
        /*0222*/ 	.byte	0x04
	.zero		1


	//   ....[19]....
        /*0224*/ 	.word	0x00000750
        /*0228*/ 	.word	0x000000ff
        /*022c*/ 	.word	0x00000118
        /*0230*/ 	.short	0x0100
        /*0232*/ 	.byte	0x04
	.zero		1


	//   ....[20]....
        /*0234*/ 	.word	0x00000760
        /*0238*/ 	.word	0x000000ff
        /*023c*/ 	.word	0x00000050
        /*0240*/ 	.short	0x0100
        /*0242*/ 	.byte	0x04
	.zero		1


	//   ....[21]....
        /*0244*/ 	.word	0x00000770
        /*0248*/ 	.word	0x000000ff
        /*024c*/ 	.word	0x00000120
        /*0250*/ 	.short	0x0100
        /*0252*/ 	.byte	0x04
	.zero		1


	//   ....[22]....
        /*0254*/ 	.word	0x00000780
        /*0258*/ 	.word	0x000000ff
        /*025c*/ 	.word	0x00000058
        /*0260*/ 	.short	0x0100
        /*0262*/ 	.byte	0x04
	.zero		1


	//   ....[23]....
        /*0264*/ 	.word	0x00000790
        /*0268*/ 	.word	0x000000ff
        /*026c*/ 	.word	0x00000128
        /*0270*/ 	.short	0x0100
        /*0272*/ 	.byte	0x04
	.zero		1


	//   ....[24]....
        /*0274*/ 	.word	0x000007a0
        /*0278*/ 	.word	0x000000ff
        /*027c*/ 	.word	0x00000060
        /*0280*/ 	.short	0x0100
        /*0282*/ 	.byte	0x04
	.zero		1


	//   ....[25]....
        /*0284*/ 	.word	0x000007b0
        /*0288*/ 	.word	0x000000ff
        /*028c*/ 	.word	0x00000130
        /*0290*/ 	.short	0x0100
        /*0292*/ 	.byte	0x04
	.zero		1


	//   ....[26]....
        /*0294*/ 	.word	0x000007c0
        /*0298*/ 	.word	0x000000ff
        /*029c*/ 	.word	0x00000068
        /*02a0*/ 	.short	0x0100
        /*02a2*/ 	.byte	0x04
	.zero		1


	//   ....[27]....
        /*02a4*/ 	.word	0x000007d0
        /*02a8*/ 	.word	0x000000ff
        /*02ac*/ 	.word	0x00000138
        /*02b0*/ 	.short	0x0100
        /*02b2*/ 	.byte	0x04
	.zero		1


	//   ....[28]....
        /*02b4*/ 	.word	0x000007e0
        /*02b8*/ 	.word	0x000000ff
        /*02bc*/ 	.word	0x00000070
        /*02c0*/ 	.short	0x0100
        /*02c2*/ 	.byte	0x04
	.zero		1


	//   ....[29]....
        /*02c4*/ 	.word	0x000007f0
        /*02c8*/ 	.word	0x000000ff
        /*02cc*/ 	.word	0x00000140
        /*02d0*/ 	.short	0x0100
        /*02d2*/ 	.byte	0x04
	.zero		1


	//   ....[30]....
        /*02d4*/ 	.word	0x00000800
        /*02d8*/ 	.word	0x000000ff
        /*02dc*/ 	.word	0x00000078
        /*02e0*/ 	.short	0x0100
        /*02e2*/ 	.byte	0x04
	.zero		1


	//   ....[31]....
        /*02e4*/ 	.word	0x00000810
        /*02e8*/ 	.word	0x000000ff
        /*02ec*/ 	.word	0x00000148
        /*02f0*/ 	.short	0x0100
        /*02f2*/ 	.byte	0x04
	.zero		1


	//   ....[32]....
        /*02f4*/ 	.word	0x00000820
        /*02f8*/ 	.word	0x000000ff
        /*02fc*/ 	.word	0x00000080
        /*0300*/ 	.short	0x0100
        /*0302*/ 	.byte	0x04
	.zero		1


	//   ....[33]....
        /*0304*/ 	.word	0x00000830
        /*0308*/ 	.word	0x000000ff
        /*030c*/ 	.word	0x00000150
        /*0310*/ 	.short	0x0100
        /*0312*/ 	.byte	0x04
	.zero		1


	//   ....[34]....
        /*0314*/ 	.word	0x00000840
        /*0318*/ 	.word	0x000000ff
        /*031c*/ 	.word	0x00000088
        /*0320*/ 	.short	0x0100
        /*0322*/ 	.byte	0x04
	.zero		1


	//   ....[35]....
        /*0324*/ 	.word	0x00000850
        /*0328*/ 	.word	0x000000ff
        /*032c*/ 	.word	0x00000158
        /*0330*/ 	.short	0x0100
        /*0332*/ 	.byte	0x04
	.zero		1


	//   ....[36]....
        /*0334*/ 	.word	0x00000860
        /*0338*/ 	.word	0x000000ff
        /*033c*/ 	.word	0x00000090
        /*0340*/ 	.short	0x0100
        /*0342*/ 	.byte	0x04
	.zero		1


	//   ....[37]....
        /*0344*/ 	.word	0x00000870
        /*0348*/ 	.word	0x000000ff
        /*034c*/ 	.word	0x00000160
        /*0350*/ 	.short	0x0100
        /*0352*/ 	.byte	0x04
	.zero		1


	//   ....[38]....
        /*0354*/ 	.word	0x00000880
        /*0358*/ 	.word	0x000000ff
        /*035c*/ 	.word	0x00000098
        /*0360*/ 	.short	0x0100
        /*0362*/ 	.byte	0x04
	.zero		1


	//   ....[39]....
        /*0364*/ 	.word	0x00000890
        /*0368*/ 	.word	0x000000ff
        /*036c*/ 	.word	0x00000168
        /*0370*/ 	.short	0x0100
        /*0372*/ 	.byte	0x04
	.zero		1


	//   ....[40]....
        /*0374*/ 	.word	0x000008a0
        /*0378*/ 	.word	0x000000ff
        /*037c*/ 	.word	0x000000a0
        /*0380*/ 	.short	0x0100
        /*0382*/ 	.byte	0x04
	.zero		1


	//   ....[41]....
        /*0384*/ 	.word	0x000008b0
        /*0388*/ 	.word	0x000000ff
        /*038c*/ 	.word	0x00000170
        /*0390*/ 	.short	0x0100
        /*0392*/ 	.byte	0x04
	.zero		1


	//   ....[42]....
        /*0394*/ 	.word	0x000008c0
        /*0398*/ 	.word	0x000000ff
        /*039c*/ 	.word	0x000000a8
        /*03a0*/ 	.short	0x0100
        /*03a2*/ 	.byte	0x04
	.zero		1


	//   ....[43]....
        /*03a4*/ 	.word	0x000008d0
        /*03a8*/ 	.word	0x000000ff
        /*03ac*/ 	.word	0x00000178
        /*03b0*/ 	.short	0x0100
        /*03b2*/ 	.byte	0x04
	.zero		1


	//   ....[44]....
        /*03b4*/ 	.word	0x000008e0
        /*03b8*/ 	.word	0x000000ff
        /*03bc*/ 	.word	0x000000b0
        /*03c0*/ 	.short	0x0100
        /*03c2*/ 	.byte	0x04
	.zero		1


	//   ....[45]....
        /*03c4*/ 	.word	0x000008f0
        /*03c8*/ 	.word	0x000000ff
        /*03cc*/ 	.word	0x00000180
        /*03d0*/ 	.short	0x0100
        /*03d2*/ 	.byte	0x04
	.zero		1


	//   ....[46]....
        /*03d4*/ 	.word	0x00000900
        /*03d8*/ 	.word	0x000000ff
        /*03dc*/ 	.word	0x000000b8
        /*03e0*/ 	.short	0x0100
        /*03e2*/ 	.byte	0x04
	.zero		1


	//   ....[47]....
        /*03e4*/ 	.word	0x00000910
        /*03e8*/ 	.word	0x000000ff
        /*03ec*/ 	.word	0x00000188
        /*03f0*/ 	.short	0x0100
        /*03f2*/ 	.byte	0x04
	.zero		1


	//   ....[48]....
        /*03f4*/ 	.word	0x00000920
        /*03f8*/ 	.word	0x000000ff
        /*03fc*/ 	.word	0x000000c0
        /*0400*/ 	.short	0x0100
        /*0402*/ 	.byte	0x04
	.zero		1


	//   ....[49]....
        /*0404*/ 	.word	0x00000930
        /*0408*/ 	.word	0x000000ff
        /*040c*/ 	.word	0x00000190
        /*0410*/ 	.short	0x0100
        /*0412*/ 	.byte	0x04
	.zero		1


	//   ....[50]....
        /*0414*/ 	.word	0x00000940
        /*0418*/ 	.word	0x000000ff
        /*041c*/ 	.word	0x000000c8
        /*0420*/ 	.short	0x0100
        /*0422*/ 	.byte	0x04
	.zero		1


	//   ....[51]....
        /*0424*/ 	.word	0x00000950
        /*0428*/ 	.word	0x000000ff
        /*042c*/ 	.word	0x00000198
        /*0430*/ 	.short	0x0100
        /*0432*/ 	.byte	0x04
	.zero		1


	//   ....[52]....
        /*0434*/ 	.word	0x00000a90
        /*0438*/ 	.word	0x000000ff
        /*043c*/ 	.word	0x000001a0
        /*0440*/ 	.short	0x0100
        /*0442*/ 	.byte	0x04
	.zero		1


	//   ....[53]....
        /*0444*/ 	.word	0x00000aa0
        /*0448*/ 	.word	0x000000ff
        /*044c*/ 	.word	0x000001b8
        /*0450*/ 	.short	0x0100
        /*0452*/ 	.byte	0x04
	.zero		1


	//   ....[54]....
        /*0454*/ 	.word	0x00000ab0
        /*0458*/ 	.word	0x000000ff
        /*045c*/ 	.word	0x000001a8
        /*0460*/ 	.short	0x0100
        /*0462*/ 	.byte	0x04
	.zero		1


	//   ....[55]....
        /*0464*/ 	.word	0x00000ac0
        /*0468*/ 	.word	0x000000ff
        /*046c*/ 	.word	0x000001c0
        /*0470*/ 	.short	0x0100
        /*0472*/ 	.byte	0x04
	.zero		1


	//   ....[56]....
        /*0474*/ 	.word	0x00000ad0
        /*0478*/ 	.word	0x000000ff
        /*047c*/ 	.word	0x000001b0
        /*0480*/ 	.short	0x0100
        /*0482*/ 	.byte	0x04
	.zero		1


	//   ....[57]....
        /*0484*/ 	.word	0x00000ae0
        /*0488*/ 	.word	0x000000ff
        /*048c*/ 	.word	0x000001c8
        /*0490*/ 	.short	0x0100
        /*0492*/ 	.byte	0x04
	.zero		1


	//   ....[58]....
        /*0494*/ 	.word	0x00000bd0
        /*0498*/ 	.word	0x000000ff
        /*049c*/ 	.word	0x000001d0
        /*04a0*/ 	.short	0x0100
        /*04a2*/ 	.byte	0x06
	.zero		1


	//   ....[59]....
        /*04a4*/ 	.word	0x00000be0
        /*04a8*/ 	.word	0x000000ff
        /*04ac*/ 	.word	0x000001d8
        /*04b0*/ 	.short	0x0100
        /*04b2*/ 	.byte	0x06
	.zero		1


	//   ....[60]....
        /*04b4*/ 	.word	0x00000d20
        /*04b8*/ 	.word	0x000000ff
        /*04bc*/ 	.word	0x000001e0
        /*04c0*/ 	.short	0x0100
        /*04c2*/ 	.byte	0x06
	.zero		1


	//   ....[61]....
        /*04c4*/ 	.word	0x00000d30
        /*04c8*/ 	.word	0x000000ff
        /*04cc*/ 	.word	0x000001f0
        /*04d0*/ 	.short	0x0100
        /*04d2*/ 	.byte	0x06
	.zero		1


	//   ....[62]....
        /*04d4*/ 	.word	0x00000d40
        /*04d8*/ 	.word	0x000000ff
        /*04dc*/ 	.word	0x000001e8
        /*04e0*/ 	.short	0x0100
        /*04e2*/ 	.byte	0x06
	.zero		1


	//   ....[63]....
        /*04e4*/ 	.word	0x00000d50
        /*04e8*/ 	.word	0x000000ff
        /*04ec*/ 	.word	0x000001f8
        /*04f0*/ 	.short	0x0100
        /*04f2*/ 	.byte	0x06
	.zero		1


	//   ....[64]....
        /*04f4*/ 	.word	0x00000e80
        /*04f8*/ 	.word	0x000000ff
        /*04fc*/ 	.word	0x00000200
        /*0500*/ 	.short	0x0100
        /*0502*/ 	.byte	0x04
	.zero		1


	//   ....[65]....
        /*0504*/ 	.word	0x00000e90
        /*0508*/ 	.word	0x000000ff
        /*050c*/ 	.word	0x00000220
        /*0510*/ 	.short	0x0100
        /*0512*/ 	.byte	0x04
	.zero		1


	//   ....[66]....
        /*0514*/ 	.word	0x00000ea0
        /*0518*/ 	.word	0x000000ff
        /*051c*/ 	.word	0x00000208
        /*0520*/ 	.short	0x0100
        /*0522*/ 	.byte	0x04
	.zero		1


	//   ....[67]....
        /*0524*/ 	.word	0x00000eb0
        /*0528*/ 	.word	0x000000ff
        /*052c*/ 	.word	0x00000228
        /*0530*/ 	.short	0x0100
        /*0532*/ 	.byte	0x04
	.zero		1


	//   ....[68]....
        /*0534*/ 	.word	0x00000ec0
        /*0538*/ 	.word	0x000000ff
        /*053c*/ 	.word	0x00000210
        /*0540*/ 	.short	0x0100
        /*0542*/ 	.byte	0x04
	.zero		1


	//   ....[69]....
        /*0544*/ 	.word	0x00000ed0
        /*0548*/ 	.word	0x000000ff
        /*054c*/ 	.word	0x00000230
        /*0550*/ 	.short	0x0100
        /*0552*/ 	.byte	0x04
	.zero		1


	//   ....[70]....
        /*0554*/ 	.word	0x00000ee0
        /*0558*/ 	.word	0x000000ff
        /*055c*/ 	.word	0x00000218
        /*0560*/ 	.short	0x0100
        /*0562*/ 	.byte	0x04
	.zero		1


	//   ....[71]....
        /*0564*/ 	.word	0x00000ef0
        /*0568*/ 	.word	0x000000ff
        /*056c*/ 	.word	0x00000238
        /*0570*/ 	.short	0x0100
        /*0572*/ 	.byte	0x04
	.zero		1


	//   ....[72]....
        /*0574*/ 	.word	0x00000fe0
        /*0578*/ 	.word	0x000000ff
        /*057c*/ 	.word	0x00000240
        /*0580*/ 	.short	0x0100
        /*0582*/ 	.byte	0x04
	.zero		1


	//   ....[73]....
        /*0584*/ 	.word	0x00000ff0
        /*0588*/ 	.word	0x000000ff
        /*058c*/ 	.word	0x00000250
        /*0590*/ 	.short	0x0100
        /*0592*/ 	.byte	0x04
	.zero		1


	//   ....[74]....
        /*0594*/ 	.word	0x00001000
        /*0598*/ 	.word	0x000000ff
        /*059c*/ 	.word	0x00000248
        /*05a0*/ 	.short	0x0100
        /*05a2*/ 	.byte	0x04
	.zero		1


	//   ....[75]....
        /*05a4*/ 	.word	0x00001010
        /*05a8*/ 	.word	0x000000ff
        /*05ac*/ 	.word	0x00000258
        /*05b0*/ 	.short	0x0100
        /*05b2*/ 	.byte	0x04
	.zero		1


	//   ....[76]....
        /*05b4*/ 	.word	0x00001f00
        /*05b8*/ 	.word	0x00000000
        /*05bc*/ 	.word	0x00000250
        /*05c0*/ 	.short	0x010a
        /*05c2*/ 	.byte	0xff
	.zero		1


	//   ....[77]....
        /*05c4*/ 	.word	0x00001f30
        /*05c8*/ 	.word	0x00000000
        /*05cc*/ 	.word	0x00000240
        /*05d0*/ 	.short	0x0101
        /*05d2*/ 	.byte	0xff
	.zero		1


	//   ....[78]....
        /*05d4*/ 	.word	0x00002010
        /*05d8*/ 	.word	0x000000ff
        /*05dc*/ 	.word	0x000000d0
        /*05e0*/ 	.short	0x010a
        /*05e2*/ 	.byte	0x04
	.zero		1


	//   ....[79]....
        /*05e4*/ 	.word	0x00002090
        /*05e8*/ 	.word	0x000000ff
        /*05ec*/ 	.word	0x000000d0
        /*05f0*/ 	.short	0x010a
        /*05f2*/ 	.byte	0x21
	.zero		1


	//   ....[80]....
        /*05f4*/ 	.word	0x00002220
        /*05f8*/ 	.word	0x000000ff
        /*05fc*/ 	.word	0x000000d0
        /*0600*/ 	.short	0x010a
        /*0602*/ 	.byte	0x08
	.zero		1


	//   ....[81]....
        /*0604*/ 	.word	0x00002380
        /*0608*/ 	.word	0x000000ff
        /*060c*/ 	.word	0x000001d8
        /*0610*/ 	.short	0x0101
        /*0612*/ 	.byte	0x06
	.zero		1


	//   ....[82]....
        /*0614*/ 	.word	0x000023a0
        /*0618*/ 	.word	0x000000ff
        /*061c*/ 	.word	0x000000d0
        /*0620*/ 	.short	0x010a
        /*0622*/ 	.byte	0x04
	.zero		1


	//   ....[83]....
        /*0624*/ 	.word	0x00002420
        /*0628*/ 	.word	0x000000ff
        /*062c*/ 	.word	0x000000d0
        /*0630*/ 	.short	0x010a
        /*0632*/ 	.byte	0x11
	.zero		1


	//   ....[84]....
        /*0634*/ 	.word	0x000025b0
        /*0638*/ 	.word	0x000000ff
        /*063c*/ 	.word	0x000000d0
        /*0640*/ 	.short	0x010a
        /*0642*/ 	.byte	0x07
	.zero		1


	//   ....[85]....
        /*0644*/ 	.word	0x00002740
        /*0648*/ 	.word	0x00000003
        /*064c*/ 	.word	0x000001e0
        /*0650*/ 	.short	0x010a
        /*0652*/ 	.byte	0xff
	.zero		1


	//   ....[86]....
        /*0654*/ 	.word	0x00002890
        /*0658*/ 	.word	0x00000000
        /*065c*/ 	.word	0x00000000
        /*0660*/ 	.short	0x0101
        /*0662*/ 	.byte	0xff
	.zero		1


	//   ....[87]....
        /*0664*/ 	.word	0x00002e50
        /*0668*/ 	.word	0x000000ff
        /*066c*/ 	.word	0x00000000
        /*0670*/ 	.short	0x010a
        /*0672*/ 	.byte	0x04
	.zero		1


	//   ....[88]....
        /*0674*/ 	.word	0x00002ee0
        /*0678*/ 	.word	0x000000ff
        /*067c*/ 	.word	0x00000000
        /*0680*/ 	.short	0x010a
        /*0682*/ 	.byte	0x05
	.zero		1


	//   ....[89]....
        /*0684*/ 	.word	0x00002f70
        /*0688*/ 	.word	0x000000ff
        /*068c*/ 	.word	0x00000000
        /*0690*/ 	.short	0x010a
        /*0692*/ 	.byte	0x05
	.zero		1


	//   ....[90]....
        /*0694*/ 	.word	0x00003000
        /*0698*/ 	.word	0x000000ff
        /*069c*/ 	.word	0x00000000
        /*06a0*/ 	.short	0x010a
        /*06a2*/ 	.byte	0x05
	.zero		1


	//   ....[91]....
        /*06a4*/ 	.word	0x00003090
        /*06a8*/ 	.word	0x000000ff
        /*06ac*/ 	.word	0x00000000
        /*06b0*/ 	.short	0x010a
        /*06b2*/ 	.byte	0x05
	.zero		1


	//   ....[92]....
        /*06b4*/ 	.word	0x00003120
        /*06b8*/ 	.word	0x000000ff
        /*06bc*/ 	.word	0x00000000
        /*06c0*/ 	.short	0x010a
        /*06c2*/ 	.byte	0x05
	.zero		1


	//   ....[93]....
        /*06c4*/ 	.word	0x000031b0
        /*06c8*/ 	.word	0x000000ff
        /*06cc*/ 	.word	0x00000000
        /*06d0*/ 	.short	0x010a
        /*06d2*/ 	.byte	0x05
	.zero		1


	//   ....[94]....
        /*06d4*/ 	.word	0x00003240
        /*06d8*/ 	.word	0x000000ff
        /*06dc*/ 	.word	0x00000000
        /*06e0*/ 	.short	0x010a
        /*06e2*/ 	.byte	0x05
	.zero		1


	//   ....[95]....
        /*06e4*/ 	.word	0x000032d0
        /*06e8*/ 	.word	0x000000ff
        /*06ec*/ 	.word	0x00000000
        /*06f0*/ 	.short	0x010a
        /*06f2*/ 	.byte	0x05
	.zero		1


	//   ....[96]....
        /*06f4*/ 	.word	0x00003360
        /*06f8*/ 	.word	0x000000ff
        /*06fc*/ 	.word	0x00000000
        /*0700*/ 	.short	0x010a
        /*0702*/ 	.byte	0x05
	.zero		1


	//   ....[97]....
        /*0704*/ 	.word	0x000033f0
        /*0708*/ 	.word	0x000000ff
        /*070c*/ 	.word	0x00000000
        /*0710*/ 	.short	0x010a
        /*0712*/ 	.byte	0x05
	.zero		1


	//   ....[98]....
        /*0714*/ 	.word	0x00003480
        /*0718*/ 	.word	0x000000ff
        /*071c*/ 	.word	0x00000000
        /*0720*/ 	.short	0x010a
        /*0722*/ 	.byte	0x05
	.zero		1


	//   ....[99]....
        /*0724*/ 	.word	0x00003510
        /*0728*/ 	.word	0x000000ff
        /*072c*/ 	.word	0x00000000
        /*0730*/ 	.short	0x010a
        /*0732*/ 	.byte	0x05
	.zero		1


	//   ....[100]....
        /*0734*/ 	.word	0x000035a0
        /*0738*/ 	.word	0x000000ff
        /*073c*/ 	.word	0x00000000
        /*0740*/ 	.short	0x010a
        /*0742*/ 	.byte	0x05
	.zero		1


	//   ....[101]....
        /*0744*/ 	.word	0x00003630
        /*0748*/ 	.word	0x000000ff
        /*074c*/ 	.word	0x00000000
        /*0750*/ 	.short	0x010a
        /*0752*/ 	.byte	0x05
	.zero		1


	//   ....[102]....
        /*0754*/ 	.word	0x000036c0
        /*0758*/ 	.word	0x000000ff
        /*075c*/ 	.word	0x00000000
        /*0760*/ 	.short	0x010a
        /*0762*/ 	.byte	0x05
	.zero		1


	//   ....[103]....
        /*0764*/ 	.word	0x00003750
        /*0768*/ 	.word	0x000000ff
        /*076c*/ 	.word	0x00000000
        /*0770*/ 	.short	0x010a
        /*0772*/ 	.byte	0x05
	.zero		1


	//   ....[104]....
        /*0774*/ 	.word	0x000037e0
        /*0778*/ 	.word	0x000000ff
        /*077c*/ 	.word	0x00000000
        /*0780*/ 	.short	0x010a
        /*0782*/ 	.byte	0x05
	.zero		1


	//   ....[105]....
        /*0784*/ 	.word	0x00003870
        /*0788*/ 	.word	0x000000ff
        /*078c*/ 	.word	0x00000000
        /*0790*/ 	.short	0x010a
        /*0792*/ 	.byte	0x05
	.zero		1


	//   ....[106]....
        /*0794*/ 	.word	0x00003900
        /*0798*/ 	.word	0x000000ff
        /*079c*/ 	.word	0x00000000
        /*07a0*/ 	.short	0x010a
        /*07a2*/ 	.byte	0x05
	.zero		1


	//   ....[107]....
        /*07a4*/ 	.word	0x00003990
        /*07a8*/ 	.word	0x000000ff
        /*07ac*/ 	.word	0x00000000
        /*07b0*/ 	.short	0x010a
        /*07b2*/ 	.byte	0x05
	.zero		1


	//   ....[108]....
        /*07b4*/ 	.word	0x00003a20
        /*07b8*/ 	.word	0x000000ff
        /*07bc*/ 	.word	0x00000000
        /*07c0*/ 	.short	0x010a
        /*07c2*/ 	.byte	0x05
	.zero		1


	//   ....[109]....
        /*07c4*/ 	.word	0x00003ab0
        /*07c8*/ 	.word	0x000000ff
        /*07cc*/ 	.word	0x00000000
        /*07d0*/ 	.short	0x010a
        /*07d2*/ 	.byte	0x05
	.zero		1


	//   ....[110]....
        /*07d4*/ 	.word	0x00003b40
        /*07d8*/ 	.word	0x000000ff
        /*07dc*/ 	.word	0x00000000
        /*07e0*/ 	.short	0x010a
        /*07e2*/ 	.byte	0x05
	.zero		1


	//   ....[111]....
        /*07e4*/ 	.word	0x00003bd0
        /*07e8*/ 	.word	0x000000ff
        /*07ec*/ 	.word	0x00000000
        /*07f0*/ 	.short	0x010a
        /*07f2*/ 	.byte	0x05
	.zero		1


	//   ....[112]....
        /*07f4*/ 	.word	0x00003c70
        /*07f8*/ 	.word	0x00000000
        /*07fc*/ 	.word	0x00000000
        /*0800*/ 	.short	0x010a
        /*0802*/ 	.byte	0xff
	.zero		1


	//   ....[113]....
        /*0804*/ 	.word	0x00003d90
        /*0808*/ 	.word	0x00000002
        /*080c*/ 	.word	0x00000240
        /*0810*/ 	.short	0x010a
        /*0812*/ 	.byte	0xff
	.zero		1


	//   ....[114]....
        /*0814*/ 	.word	0x00003e00
        /*0818*/ 	.word	0x00000002
        /*081c*/ 	.word	0x00000000
        /*0820*/ 	.short	0x0101
        /*0822*/ 	.byte	0xff
	.zero		1


	//   ....[115]....
        /*0824*/ 	.word	0x00003e20
        /*0828*/ 	.word	0x000000ff
        /*082c*/ 	.word	0x000001f0
        /*0830*/ 	.short	0x010a
        /*0832*/ 	.byte	0x04
	.zero		1


	//   ....[116]....
        /*0834*/ 	.word	0x00003f40
        /*0838*/ 	.word	0x00000002
        /*083c*/ 	.word	0x000001e0
        /*0840*/ 	.short	0x010a
        /*0842*/ 	.byte	0xff
	.zero		1


	//   ....[117]....
        /*0844*/ 	.word	0x00004040
        /*0848*/ 	.word	0x00000002
        /*084c*/ 	.word	0x00000000
        /*0850*/ 	.short	0x0101
        /*0852*/ 	.byte	0xff
	.zero		1


	//   ....[118]....
        /*0854*/ 	.word	0x000040d0
        /*0858*/ 	.word	0x000000ff
        /*085c*/ 	.word	0x000001f0
        /*0860*/ 	.short	0x0106
        /*0862*/ 	.byte	0x04
	.zero		1


	//   ....[119]....
        /*0864*/ 	.word	0x000040f0
        /*0868*/ 	.word	0x000000ff
        /*086c*/ 	.word	0x000001f0
        /*0870*/ 	.short	0x010a
        /*0872*/ 	.byte	0x04
	.zero		1


	//   ....[120]....
        /*0874*/ 	.word	0x00004180
        /*0878*/ 	.word	0x000000ff
        /*087c*/ 	.word	0x000001f0
        /*0880*/ 	.short	0x0106
        /*0882*/ 	.byte	0x07
	.zero		1


	//   ....[121]....
        /*0884*/ 	.word	0x000041c0
        /*0888*/ 	.word	0x00000000
        /*088c*/ 	.word	0x000001f0
        /*0890*/ 	.short	0x010a
        /*0892*/ 	.byte	0xff
	.zero		1


	//   ....[122]....
        /*0894*/ 	.word	0x000046d0
        /*0898*/ 	.word	0x00000000
        /*089c*/ 	.word	0x000001e0
        /*08a0*/ 	.short	0x010a
        /*08a2*/ 	.byte	0xff
	.zero		1


	//   ....[123]....
        /*08a4*/ 	.word	0x000047d0
        /*08a8*/ 	.word	0x00000003
        /*08ac*/ 	.word	0x00000000
        /*08b0*/ 	.short	0x0101
        /*08b2*/ 	.byte	0xff
	.zero		1


	//   ....[124]....
        /*08b4*/ 	.word	0x000047e0
        /*08b8*/ 	.word	0x000000ff
        /*08bc*/ 	.word	0x00000000
        /*08c0*/ 	.short	0x010a
        /*08c2*/ 	.byte	0x04
	.zero		1


	//   ....[125]....
        /*08c4*/ 	.word	0x00004860
        /*08c8*/ 	.word	0x000000ff
        /*08cc*/ 	.word	0x00000220
        /*08d0*/ 	.short	0x010a
        /*08d2*/ 	.byte	0x17
	.zero		1


	//   ....[126]....
        /*08d4*/ 	.word	0x00004940
        /*08d8*/ 	.word	0x000000ff
        /*08dc*/ 	.word	0x00000000
        /*08e0*/ 	.short	0x010a
        /*08e2*/ 	.byte	0x05
	.zero		1


	//   ....[127]....
        /*08e4*/ 	.word	0x00004a80
        /*08e8*/ 	.word	0x000000ff
        /*08ec*/ 	.word	0x00000000
        /*08f0*/ 	.short	0x010a
        /*08f2*/ 	.byte	0x04
	.zero		1


	//   ....[128]....
        /*08f4*/ 	.word	0x00004c70
        /*08f8*/ 	.word	0x000000ff
        /*08fc*/ 	.word	0x00000000
        /*0900*/ 	.short	0x010a
        /*0902*/ 	.byte	0x04
	.zero		1


	//   ....[129]....
        /*0904*/ 	.word	0x00004d00
        /*0908*/ 	.word	0x000000ff
        /*090c*/ 	.word	0x00000000
        /*0910*/ 	.short	0x010a
        /*0912*/ 	.byte	0x05
	.zero		1


	//   ....[130]....
        /*0914*/ 	.word	0x00004d90
        /*0918*/ 	.word	0x000000ff
        /*091c*/ 	.word	0x00000000
        /*0920*/ 	.short	0x010a
        /*0922*/ 	.byte	0x05
	.zero		1


	//   ....[131]....
        /*0924*/ 	.word	0x00004e20
        /*0928*/ 	.word	0x000000ff
        /*092c*/ 	.word	0x00000000
        /*0930*/ 	.short	0x010a
        /*0932*/ 	.byte	0x04
	.zero		1


	//   ....[132]....
        /*0934*/ 	.word	0x000052b0
        /*0938*/ 	.word	0x0000000c
        /*093c*/ 	.word	0x000001e0
        /*0940*/ 	.short	0x010a
        /*0942*/ 	.byte	0xff
	.zero		1


	//   ....[133]....
        /*0944*/ 	.word	0x00005420
        /*0948*/ 	.word	0x00000000
        /*094c*/ 	.word	0x00000000
        /*0950*/ 	.short	0x0101
        /*0952*/ 	.byte	0xff
	.zero		1


	//   ....[134]....
        /*0954*/ 	.word	0x000058a0
        /*0958*/ 	.word	0x000000ff
        /*095c*/ 	.word	0x000001d8
        /*0960*/ 	.short	0x010a
        /*0962*/ 	.byte	0x18
	.zero		1


	//   ....[135]....
        /*0964*/ 	.word	0x00005a60
        /*0968*/ 	.word	0x000000ff
        /*096c*/ 	.word	0x000001b8
        /*0970*/ 	.short	0x010a
        /*0972*/ 	.byte	0x04
	.zero		1


	//   ....[136]....
        /*0974*/ 	.word	0x00005c30
        /*0978*/ 	.word	0x000000ff
        /*097c*/ 	.word	0x000001a0
        /*0980*/ 	.short	0x010b
        /*0982*/ 	.byte	0x04
	.zero		1


	//   ....[137]....
        /*0984*/ 	.word	0x00005c40
        /*0988*/ 	.word	0x000000ff
        /*098c*/ 	.word	0x00000000
        /*0990*/ 	.short	0x0101
        /*0992*/ 	.byte	0x14
	.zero		1


	//   ....[138]....
        /*0994*/ 	.word	0x00005c50
        /*0998*/ 	.word	0x000000ff
        /*099c*/ 	.word	0x000001b8
        /*09a0*/ 	.short	0x010a
        /*09a2*/ 	.byte	0x05
	.zero		1


	//   ....[139]....
        /*09a4*/ 	.word	0x00005e40
        /*09a8*/ 	.word	0x000000ff
        /*09ac*/ 	.word	0x000001a0
        /*09b0*/ 	.short	0x010b
        /*09b2*/ 	.byte	0x05
	.zero		1


	//   ....[140]....
        /*09b4*/ 	.word	0x00005e50
        /*09b8*/ 	.word	0x000000ff
        /*09bc*/ 	.word	0x00000000
        /*09c0*/ 	.short	0x0101
        /*09c2*/ 	.byte	0x04
	.zero		1


	//   ....[141]....
        /*09c4*/ 	.word	0x00005ef0
        /*09c8*/ 	.word	0x000000ff
        /*09cc*/ 	.word	0x00000000
        /*09d0*/ 	.short	0x010a
        /*09d2*/ 	.byte	0x04
	.zero		1


	//   ....[142]....
        /*09d4*/ 	.word	0x00005f80
        /*09d8*/ 	.word	0x000000ff
        /*09dc*/ 	.word	0x00000000
        /*09e0*/ 	.short	0x010a
        /*09e2*/ 	.byte	0x05
	.zero		1


	//   ....[143]....
        /*09e4*/ 	.word	0x00006020
        /*09e8*/ 	.word	0x00000000
        /*09ec*/ 	.word	0x00000000
        /*09f0*/ 	.short	0x010a
        /*09f2*/ 	.byte	0xff
	.zero		1


	//   ....[144]....
        /*09f4*/ 	.word	0x00006370
        /*09f8*/ 	.word	0x00000000
        /*09fc*/ 	.word	0x000001e0
        /*0a00*/ 	.short	0x010a
        /*0a02*/ 	.byte	0xff
	.zero		1


	//   ....[145]....
        /*0a04*/ 	.word	0x00006440
        /*0a08*/ 	.word	0x00000000
        /*0a0c*/ 	.word	0x00000000
        /*0a10*/ 	.short	0x0101
        /*0a12*/ 	.byte	0xff
	.zero		1


	//   ....[146]....
        /*0a14*/ 	.word	0x00006ff0
        /*0a18*/ 	.word	0x00000002
        /*0a1c*/ 	.word	0x000001a0
        /*0a20*/ 	.short	0x010a
        /*0a22*/ 	.byte	0xff
	.zero		1


	//   ....[147]....
        /*0a24*/ 	.word	0x00007020
        /*0a28*/ 	.word	0x0000001b
        /*0a2c*/ 	.word	0x00000200
        /*0a30*/ 	.short	0x010a
        /*0a32*/ 	.byte	0xff
	.zero		1


	//   ....[148]....
        /*0a34*/ 	.word	0x00007110
        /*0a38*/ 	.word	0x00000002
        /*0a3c*/ 	.word	0x000001a0
        /*0a40*/ 	.short	0x010a
        /*0a42*/ 	.byte	0xff
	.zero		1


	//   ....[149]....
        /*0a44*/ 	.word	0x000072a0
        /*0a48*/ 	.word	0x0000001b
        /*0a4c*/ 	.word	0x00000200
        /*0a50*/ 	.short	0x010a
        /*0a52*/ 	.byte	0xff
	.zero		1


	//   ....[150]....
        /*0a54*/ 	.word	0x00007a70
        /*0a58*/ 	.word	0x00000000
        /*0a5c*/ 	.word	0x00000000
        /*0a60*/ 	.short	0x0101
        /*0a62*/ 	.byte	0xff
	.zero		1


	//   ....[151]....
        /*0a64*/ 	.word	0x00007a80
        /*0a68*/ 	.word	0x00000002
        /*0a6c*/ 	.word	0x000001a0
        /*0a70*/ 	.short	0x010a
        /*0a72*/ 	.byte	0xff
	.zero		1


	//   ....[152]....
        /*0a74*/ 	.word	0x00007b40
        /*0a78*/ 	.word	0x00000002
        /*0a7c*/ 	.word	0x000001a0
        /*0a80*/ 	.short	0x010a
        /*0a82*/ 	.byte	0xff
	.zero		1


	//   ....[153]....
        /*0a84*/ 	.word	0x00007ee0
        /*0a88*/ 	.word	0x000000ff
        /*0a8c*/ 	.word	0x00000000
        /*0a90*/ 	.short	0x0101
        /*0a92*/ 	.byte	0x04
	.zero		1


	//   ....[154]....
        /*0a94*/ 	.word	0x00008440
        /*0a98*/ 	.word	0x00000000
        /*0a9c*/ 	.word	0x00000000
        /*0aa0*/ 	.short	0x0101
        /*0aa2*/ 	.byte	0xff
	.zero		1


	//   ....[155]....
        /*0aa4*/ 	.word	0x00008700
        /*0aa8*/ 	.word	0x000000ff
        /*0aac*/ 	.word	0x00000000
        /*0ab0*/ 	.short	0x0101
        /*0ab2*/ 	.byte	0x06
	.zero		1


	//   ....[156]....
        /*0ab4*/ 	.word	0x00008720
        /*0ab8*/ 	.word	0x00000000
        /*0abc*/ 	.word	0x00000250
        /*0ac0*/ 	.short	0x010a
        /*0ac2*/ 	.byte	0xff
	.zero		1


	//   ....[157]....
        /*0ac4*/ 	.word	0x00008780
        /*0ac8*/ 	.word	0x00000000
        /*0acc*/ 	.word	0x000000d0
        /*0ad0*/ 	.short	0x010a
        /*0ad2*/ 	.byte	0xff
	.zero		1


	//   ....[158]....
        /*0ad4*/ 	.word	0x000087e0
        /*0ad8*/ 	.word	0x00000000
        /*0adc*/ 	.word	0x000000d0
        /*0ae0*/ 	.short	0x010a
        /*0ae2*/ 	.byte	0xff
	.zero		1


	//   ....[159]....
        /*0ae4*/ 	.word	0x00008830
        /*0ae8*/ 	.word	0x00000003
        /*0aec*/ 	.word	0x000001e0
        /*0af0*/ 	.short	0x010a
        /*0af2*/ 	.byte	0xff
	.zero		1


	//   ....[160]....
        /*0af4*/ 	.word	0x00008890
        /*0af8*/ 	.word	0x00000000
        /*0afc*/ 	.word	0x00000000
        /*0b00*/ 	.short	0x010a
        /*0b02*/ 	.byte	0xff
	.zero		1


	//   ....[161]....
        /*0b04*/ 	.word	0x000088f0
        /*0b08*/ 	.word	0x00000000
        /*0b0c*/ 	.word	0x00000000
        /*0b10*/ 	.short	0x010a
        /*0b12*/ 	.byte	0xff
	.zero		1


	//   ....[162]....
        /*0b14*/ 	.word	0x00008950
        /*0b18*/ 	.word	0x00000000
        /*0b1c*/ 	.word	0x00000000
        /*0b20*/ 	.short	0x010a
        /*0b22*/ 	.byte	0xff
	.zero		1


	//   ....[163]....
        /*0b24*/ 	.word	0x000089b0
        /*0b28*/ 	.word	0x00000000
        /*0b2c*/ 	.word	0x00000000
        /*0b30*/ 	.short	0x010a
        /*0b32*/ 	.byte	0xff
	.zero		1


	//   ....[164]....
        /*0b34*/ 	.word	0x00008a10
        /*0b38*/ 	.word	0x00000000
        /*0b3c*/ 	.word	0x00000000
        /*0b40*/ 	.short	0x010a
        /*0b42*/ 	.byte	0xff
	.zero		1


	//   ....[165]....
        /*0b44*/ 	.word	0x00008a70
        /*0b48*/ 	.word	0x00000000
        /*0b4c*/ 	.word	0x00000000
        /*0b50*/ 	.short	0x010a
        /*0b52*/ 	.byte	0xff
	.zero		1


	//   ....[166]....
        /*0b54*/ 	.word	0x00008ad0
        /*0b58*/ 	.word	0x00000000
        /*0b5c*/ 	.word	0x00000000
        /*0b60*/ 	.short	0x010a
        /*0b62*/ 	.byte	0xff
	.zero		1


	//   ....[167]....
        /*0b64*/ 	.word	0x00008b30
        /*0b68*/ 	.word	0x00000000
        /*0b6c*/ 	.word	0x00000000
        /*0b70*/ 	.short	0x010a
        /*0b72*/ 	.byte	0xff
	.zero		1


	//   ....[168]....
        /*0b74*/ 	.word	0x00008b90
        /*0b78*/ 	.word	0x00000000
        /*0b7c*/ 	.word	0x00000000
        /*0b80*/ 	.short	0x010a
        /*0b82*/ 	.byte	0xff
	.zero		1


	//   ....[169]....
        /*0b84*/ 	.word	0x00008bf0
        /*0b88*/ 	.word	0x00000000
        /*0b8c*/ 	.word	0x00000000
        /*0b90*/ 	.short	0x010a
        /*0b92*/ 	.byte	0xff
	.zero		1


	//   ....[170]....
        /*0b94*/ 	.word	0x00008c50
        /*0b98*/ 	.word	0x00000000
        /*0b9c*/ 	.word	0x00000000
        /*0ba0*/ 	.short	0x010a
        /*0ba2*/ 	.byte	0xff
	.zero		1


	//   ....[171]....
        /*0ba4*/ 	.word	0x00008cb0
        /*0ba8*/ 	.word	0x00000000
        /*0bac*/ 	.word	0x00000000
        /*0bb0*/ 	.short	0x010a
        /*0bb2*/ 	.byte	0xff
	.zero		1


	//   ....[172]....
        /*0bb4*/ 	.word	0x00008d10
        /*0bb8*/ 	.word	0x00000000
        /*0bbc*/ 	.word	0x00000000
        /*0bc0*/ 	.short	0x010a
        /*0bc2*/ 	.byte	0xff
	.zero		1


	//   ....[173]....
        /*0bc4*/ 	.word	0x00008d70
        /*0bc8*/ 	.word	0x00000000
        /*0bcc*/ 	.word	0x00000000
        /*0bd0*/ 	.short	0x010a
        /*0bd2*/ 	.byte	0xff
	.zero		1


	//   ....[174]....
        /*0bd4*/ 	.word	0x00008dd0
        /*0bd8*/ 	.word	0x00000000
        /*0bdc*/ 	.word	0x00000000
        /*0be0*/ 	.short	0x010a
        /*0be2*/ 	.byte	0xff
	.zero		1


	//   ....[175]....
        /*0be4*/ 	.word	0x00008e30
        /*0be8*/ 	.word	0x00000000
        /*0bec*/ 	.word	0x00000000
        /*0bf0*/ 	.short	0x010a
        /*0bf2*/ 	.byte	0xff
	.zero		1


	//   ....[176]....
        /*0bf4*/ 	.word	0x00008e90
        /*0bf8*/ 	.word	0x00000000
        /*0bfc*/ 	.word	0x00000000
        /*0c00*/ 	.short	0x010a
        /*0c02*/ 	.byte	0xff
	.zero		1


	//   ....[177]....
        /*0c04*/ 	.word	0x00008ef0
        /*0c08*/ 	.word	0x00000000
        /*0c0c*/ 	.word	0x00000000
        /*0c10*/ 	.short	0x010a
        /*0c12*/ 	.byte	0xff
	.zero		1


	//   ....[178]....
        /*0c14*/ 	.word	0x00008f50
        /*0c18*/ 	.word	0x00000000
        /*0c1c*/ 	.word	0x00000000
        /*0c20*/ 	.short	0x010a
        /*0c22*/ 	.byte	0xff
	.zero		1


	//   ....[179]....
        /*0c24*/ 	.word	0x00008fb0
        /*0c28*/ 	.word	0x00000000
        /*0c2c*/ 	.word	0x00000000
        /*0c30*/ 	.short	0x010a
        /*0c32*/ 	.byte	0xff
	.zero		1


	//   ....[180]....
        /*0c34*/ 	.word	0x00009010
        /*0c38*/ 	.word	0x00000000
        /*0c3c*/ 	.word	0x00000000
        /*0c40*/ 	.short	0x010a
        /*0c42*/ 	.byte	0xff
	.zero		1


	//   ....[181]....
        /*0c44*/ 	.word	0x00009070
        /*0c48*/ 	.word	0x00000000
        /*0c4c*/ 	.word	0x00000000
        /*0c50*/ 	.short	0x010a
        /*0c52*/ 	.byte	0xff
	.zero		1


	//   ....[182]....
        /*0c54*/ 	.word	0x000090d0
        /*0c58*/ 	.word	0x00000000
        /*0c5c*/ 	.word	0x00000000
        /*0c60*/ 	.short	0x010a
        /*0c62*/ 	.byte	0xff
	.zero		1


	//   ....[183]....
        /*0c64*/ 	.word	0x00009130
        /*0c68*/ 	.word	0x00000000
        /*0c6c*/ 	.word	0x00000000
        /*0c70*/ 	.short	0x010a
        /*0c72*/ 	.byte	0xff
	.zero		1


	//   ....[184]....
        /*0c74*/ 	.word	0x00009190
        /*0c78*/ 	.word	0x00000000
        /*0c7c*/ 	.word	0x00000000
        /*0c80*/ 	.short	0x010a
        /*0c82*/ 	.byte	0xff
	.zero		1


	//   ....[185]....
        /*0c84*/ 	.word	0x000091e0
        /*0c88*/ 	.word	0x00000002
        /*0c8c*/ 	.word	0x00000240
        /*0c90*/ 	.short	0x010a
        /*0c92*/ 	.byte	0xff
	.zero		1


	//   ....[186]....
        /*0c94*/ 	.word	0x00009240
        /*0c98*/ 	.word	0x00000002
        /*0c9c*/ 	.word	0x000001f0
        /*0ca0*/ 	.short	0x010a
        /*0ca2*/ 	.byte	0xff
	.zero		1


	//   ....[187]....
        /*0ca4*/ 	.word	0x00009290
        /*0ca8*/ 	.word	0x00000002
        /*0cac*/ 	.word	0x000001e0
        /*0cb0*/ 	.short	0x010a
        /*0cb2*/ 	.byte	0xff
	.zero		1


	//   ....[188]....
        /*0cb4*/ 	.word	0x000092f0
        /*0cb8*/ 	.word	0x00000000
        /*0cbc*/ 	.word	0x000001f0
        /*0cc0*/ 	.short	0x010a
        /*0cc2*/ 	.byte	0xff
	.zero		1


	//   ....[189]....
        /*0cc4*/ 	.word	0x00009340
        /*0cc8*/ 	.word	0x00000000
        /*0ccc*/ 	.word	0x000001e0
        /*0cd0*/ 	.short	0x010a
        /*0cd2*/ 	.byte	0xff
	.zero		1


	//   ....[190]....
        /*0cd4*/ 	.word	0x000093a0
        /*0cd8*/ 	.word	0x00000002
        /*0cdc*/ 	.word	0x00000220
        /*0ce0*/ 	.short	0x010a
        /*0ce2*/ 	.byte	0xff
	.zero		1


	//   ....[191]....
        /*0ce4*/ 	.word	0x00009400
        /*0ce8*/ 	.word	0x00000000
        /*0cec*/ 	.word	0x00000000
        /*0cf0*/ 	.short	0x010a
        /*0cf2*/ 	.byte	0xff
	.zero		1


	//   ....[192]....
        /*0cf4*/ 	.word	0x00009460
        /*0cf8*/ 	.word	0x00000000
        /*0cfc*/ 	.word	0x00000000
        /*0d00*/ 	.short	0x010a
        /*0d02*/ 	.byte	0xff
	.zero		1


	//   ....[193]....
        /*0d04*/ 	.word	0x000094c0
        /*0d08*/ 	.word	0x00000000
        /*0d0c*/ 	.word	0x00000000
        /*0d10*/ 	.short	0x010a
        /*0d12*/ 	.byte	0xff
	.zero		1


	//   ....[194]....
        /*0d14*/ 	.word	0x00009520
        /*0d18*/ 	.word	0x00000000
        /*0d1c*/ 	.word	0x00000000
        /*0d20*/ 	.short	0x010a
        /*0d22*/ 	.byte	0xff
	.zero		1


	//   ....[195]....
        /*0d24*/ 	.word	0x00009580
        /*0d28*/ 	.word	0x00000000
        /*0d2c*/ 	.word	0x00000000
        /*0d30*/ 	.short	0x010a
        /*0d32*/ 	.byte	0xff
	.zero		1


	//   ....[196]....
        /*0d34*/ 	.word	0x000095d0
        /*0d38*/ 	.word	0x0000000c
        /*0d3c*/ 	.word	0x000001e0
        /*0d40*/ 	.short	0x010a
        /*0d42*/ 	.byte	0xff
	.zero		1


	//   ....[197]....
        /*0d44*/ 	.word	0x00009630
        /*0d48*/ 	.word	0x00000000
        /*0d4c*/ 	.word	0x000001d8
        /*0d50*/ 	.short	0x010a
        /*0d52*/ 	.byte	0xff
	.zero		1


	//   ....[198]....
        /*0d54*/ 	.word	0x00009690
        /*0d58*/ 	.word	0x00000000
        /*0d5c*/ 	.word	0x000001b8
        /*0d60*/ 	.short	0x010a
        /*0d62*/ 	.byte	0xff
	.zero		1


	//   ....[199]....
        /*0d64*/ 	.word	0x000096f0
        /*0d68*/ 	.word	0x00000006
        /*0d6c*/ 	.word	0x000001b8
        /*0d70*/ 	.short	0x010a
        /*0d72*/ 	.byte	0xff
	.zero		1


	//   ....[200]....
        /*0d74*/ 	.word	0x00009750
        /*0d78*/ 	.word	0x00000000
        /*0d7c*/ 	.word	0x00000000
        /*0d80*/ 	.short	0x010a
        /*0d82*/ 	.byte	0xff
	.zero		1


	//   ....[201]....
        /*0d84*/ 	.word	0x000097b0
        /*0d88*/ 	.word	0x00000000
        /*0d8c*/ 	.word	0x00000000
        /*0d90*/ 	.short	0x010a
        /*0d92*/ 	.byte	0xff
	.zero		1


	//   ....[202]....
        /*0d94*/ 	.word	0x00009800
        /*0d98*/ 	.word	0x00000000
        /*0d9c*/ 	.word	0x000001e0
        /*0da0*/ 	.short	0x010a
        /*0da2*/ 	.byte	0xff
	.zero		1


	//   ....[203]....
        /*0da4*/ 	.word	0x00009850
        /*0da8*/ 	.word	0x00000002
        /*0dac*/ 	.word	0x000001a0
        /*0db0*/ 	.short	0x010a
        /*0db2*/ 	.byte	0xff
	.zero		1


	//   ....[204]....
        /*0db4*/ 	.word	0x000098a0
        /*0db8*/ 	.word	0x0000001b
        /*0dbc*/ 	.word	0x00000200
        /*0dc0*/ 	.short	0x010a
        /*0dc2*/ 	.byte	0xff
	.zero		1


	//   ....[205]....
        /*0dc4*/ 	.word	0x000098f0
        /*0dc8*/ 	.word	0x00000002
        /*0dcc*/ 	.word	0x000001a0
        /*0dd0*/ 	.short	0x010a
        /*0dd2*/ 	.byte	0xff
	.zero		1


	//----- nvinfo : EIATTR_NUM_MBARRIERS
	.align		4
.L_47:
        /*0dd4*/ 	.byte	0x03, 0x38
        /*0dd6*/ 	.short	0x004c


	//----- nvinfo : EIATTR_EXIT_INSTR_OFFSETS
	.align		4
        /*0dd8*/ 	.byte	0x04, 0x1c
        /*0dda*/ 	.short	(.L_49 - .L_48)


	//   ....[0]....
.L_48:
        /*0ddc*/ 	.word	0x00003ca0


	//   ....[1]....
        /*0de0*/ 	.word	0x00004190


	//   ....[2]....
        /*0de4*/ 	.word	0x000041f0


	//   ....[3]....
        /*0de8*/ 	.word	0x00005080


	//   ....[4]....
        /*0dec*/ 	.word	0x00006050


	//   ....[5]....
        /*0df0*/ 	.word	0x00006090


	//   ....[6]....
        /*0df4*/ 	.word	0x00008600


	//   ....[7]....
        /*0df8*/ 	.word	0x00008670


	//   ....[8]....
        /*0dfc*/ 	.word	0x000086a0


	//   ....[9]....
        /*0e00*/ 	.word	0x00008710


	//----- nvinfo : EIATTR_MAX_THREADS
	.align		4
.L_49:
        /*0e04*/ 	.byte	0x04, 0x05
        /*0e06*/ 	.short	(.L_51 - .L_50)
.L_50:
        /*0e08*/ 	.word	0x00000100
        /*0e0c*/ 	.word	0x00000001
        /*0e10*/ 	.word	0x00000001


	//----- nvinfo : EIATTR_CRS_STACK_SIZE
	.align		4
.L_51:
        /*0e14*/ 	.byte	0x04, 0x1e
        /*0e16*/ 	.short	(.L_53 - .L_52)
.L_52:
        /*0e18*/ 	.word	0x00000000


	//----- nvinfo : EIATTR_CBANK_PARAM_SIZE
	.align		4
.L_53:
        /*0e1c*/ 	.byte	0x03, 0x19
        /*0e1e*/ 	.short	0x0800


	//----- nvinfo : EIATTR_PARAM_CBANK
	.align		4
        /*0e20*/ 	.byte	0x04, 0x0a
        /*0e22*/ 	.short	(.L_55 - .L_54)
	.align		4
.L_54:
        /*0e24*/ 	.word	index@(.nv.constant0._ZN7cutlass13device_kernelINS_4gemm6kernel13GemmUniversalIN4cute5tupleIJiiiiEEENS1_10collective13CollectiveMmaINS1_35MainloopSm100TmaUmmaWarpSpecializedILi26ELi2ELi4ENS5_IJNS4_1CILi4EEESB_NSA_ILi1EEEEEEEENS5_IJNSA_ILi64EEESF_NSA_ILi32EEEEEENS_10bfloat16_tENS5_IJlSC_lEEESI_SJ_NS4_8TiledMMAINS4_8MMA_AtomIJNS4_20SM100_MMA_F16BF16_SSISI_SI_fLi64ELi64ELNS4_4UMMA5MajorE0ELSO_0ELNSN_7ScaleInE0ELSP_0EEEEEENS4_6LayoutINS5_IJSC_SC_SC_EEENS5_IJNSA_ILi0EEESU_SU_EEEEENS5_IJNS4_10UnderscoreESX_SX_EEEEENS4_23SM90_TMA_LOAD_MULTICASTENS4_14ComposedLayoutINS4_7SwizzleILi2ELi4ELi3EEENS4_18smem_ptr_flag_bitsILi16EEENSS_INS5_IJNSA_ILi8EEESG_EEENS5_IJSG_SC_EEEEEEEvNS4_8identityES10_S1A_vS1B_EENS_8epilogue10collective18CollectiveEpilogueINS1D_23Sm100TmaWarpSpecializedILi3ELi2ELi16ELb1ELb0EEEJSH_NS5_IJNSS_ISF_SC_EENSS_ISG_SC_EEEEESI_SJ_SI_SJ_NS1D_6fusion15FusionCallbacksIS1H_NS1L_17LinearCombinationISI_fSI_fLNS_15FloatRoundStyleE2EEESH_S1K_JEEENS4_5SM1004TMEM4LOAD26SM100_TMEM_LOAD_16dp256b4xENS4_13SM90_TMA_LOADES1A_NS4_17SM75_U32x4_LDSM_NENS4_14SM90_TMA_STOREES1A_NS4_17SM90_U32x4_STSM_NENS4_39AutoVectorizingCopyWithAssumedAlignmentILi128EEEEEEvvEEEEvNT_6ParamsE)
        /*0e28*/ 	.short	0x0380
        /*0e2a*/ 	.short	0x0800


	//----- nvinfo : EIATTR_SW_WAR
	.align		4
.L_55:
        /*0e2c*/ 	.byte	0x04, 0x36
        /*0e2e*/ 	.short	(.L_57 - .L_56)
.L_56:
        /*0e30*/ 	.word	0x00000008
.L_57:


//--------------------- .nv.callgraph             --------------------------
	.section	.nv.callgraph,"",@"SHT_CUDA_CALLGRAPH"
	.align	4
	.sectionentsize	8
	.align		4
        /*0000*/ 	.word	0x00000000
	.align		4
        /*0004*/ 	.word	0xffffffff
	.align		4
        /*0008*/ 	.word	index@(_ZN7cutlass13device_kernelINS_4gemm6kernel13GemmUniversalIN4cute5tupleIJiiiiEEENS1_10collective13CollectiveMmaINS1_35MainloopSm100TmaUmmaWarpSpecializedILi26ELi2ELi4ENS5_IJNS4_1CILi4EEESB_NSA_ILi1EEEEEEEENS5_IJNSA_ILi64EEESF_NSA_ILi32EEEEEENS_10bfloat16_tENS5_IJlSC_lEEESI_SJ_NS4_8TiledMMAINS4_8MMA_AtomIJNS4_20SM100_MMA_F16BF16_SSISI_SI_fLi64ELi64ELNS4_4UMMA5MajorE0ELSO_0ELNSN_7ScaleInE0ELSP_0EEEEEENS4_6LayoutINS5_IJSC_SC_SC_EEENS5_IJNSA_ILi0EEESU_SU_EEEEENS5_IJNS4_10UnderscoreESX_SX_EEEEENS4_23SM90_TMA_LOAD_MULTICASTENS4_14ComposedLayoutINS4_7SwizzleILi2ELi4ELi3EEENS4_18smem_ptr_flag_bitsILi16EEENSS_INS5_IJNSA_ILi8EEESG_EEENS5_IJSG_SC_EEEEEEEvNS4_8identityES10_S1A_vS1B_EENS_8epilogue10collective18CollectiveEpilogueINS1D_23Sm100TmaWarpSpecializedILi3ELi2ELi16ELb1ELb0EEEJSH_NS5_IJNSS_ISF_SC_EENSS_ISG_SC_EEEEESI_SJ_SI_SJ_NS1D_6fusion15FusionCallbacksIS1H_NS1L_17LinearCombinationISI_fSI_fLNS_15FloatRoundStyleE2EEESH_S1K_JEEENS4_5SM1004TMEM4LOAD26SM100_TMEM_LOAD_16dp256b4xENS4_13SM90_TMA_LOADES1A_NS4_17SM75_U32x4_LDSM_NENS4_14SM90_TMA_STOREES1A_NS4_17SM90_U32x4_STSM_NENS4_39AutoVectorizingCopyWithAssumedAlignmentILi128EEEEEEvvEEEEvNT_6ParamsE)
	.align		4
        /*000c*/ 	.word	index@(__assertfail)
	.align		4
        /*0010*/ 	.word	0x00000000
	.align		4
        /*0014*/ 	.word	0xfffffffe
	.align		4
        /*0018*/ 	.word	0x00000000
	.align		4
        /*001c*/ 	.word	0xfffffffd
	.align		4
        /*0020*/ 	.word	0x00000000
	.align		4
        /*0024*/ 	.word	0xfffffffc


//--------------------- .nv.constant4             --------------------------
	.section	.nv.constant4,"a",@progbits
	.align	8
	.align		8
.nv.constant4:
        /*0000*/ 	.dword	__assertfail
	.align		8
        /*0008*/ 	.dword	__unnamed_1
	.align		8
        /*0010*/ 	.dword	__unnamed_2
	.align		8
        /*0018*/ 	.dword	_ZN40_INTERNAL_fb58dae4_4_k_cu_8ac46749_243304cuda3std3__45__cpo5beginE
	.align		8
        /*0020*/ 	.dword	_ZN40_INTERNAL_fb58dae4_4_k_cu_8ac46749_243304cuda3std3__45__cpo3endE
	.align		8
        /*0028*/ 	.dword	_ZN40_INTERNAL_fb58dae4_4_k_cu_8ac46749_243304cuda3std3__45__cpo6cbeginE
	.align		8
        /*0030*/ 	.dword	_ZN40_INTERNAL_fb58dae4_4_k_cu_8ac46749_243304cuda3std3__45__cpo4cendE
	.align		8
        /*0038*/ 	.dword	_ZN40_INTERNAL_fb58dae4_4_k_cu_8ac46749_243304cuda3std3__442_GLOBAL__N__fb58dae4_4_k_cu_8ac46749_243306ignoreE
	.align		8
        /*0040*/ 	.dword	_ZN40_INTERNAL_fb58dae4_4_k_cu_8ac46749_243304cuda3std3__419piecewise_constructE
	.align		8
        /*0048*/ 	.dword	_ZN40_INTERNAL_fb58dae4_4_k_cu_8ac46749_243304cuda3std3__48in_placeE
	.align		8
        /*0050*/ 	.dword	_ZN40_INTERNAL_fb58dae4_4_k_cu_8ac46749_243304cuda3std6ranges3__45__cpo4swapE
	.align		8
        /*0058*/ 	.dword	_ZN40_INTERNAL_fb58dae4_4_k_cu_8ac46749_243304cuda3std6ranges3__45__cpo9iter_moveE
	.align		8
        /*0060*/ 	.dword	_ZN40_INTERNAL_fb58dae4_4_k_cu_8ac46749_243304cute7productE
	.align		8
        /*0068*/ 	.dword	_ZN40_INTERNAL_fb58dae4_4_k_cu_8ac46749_243304cute1_E
	.align		8
        /*0070*/ 	.dword	$str$25
	.align		8
        /*0078*/ 	.dword	$str$26
	.align		8
        /*0080*/ 	.dword	$str$27
	.align		8
        /*0088*/ 	.dword	$str$28


//--------------------- .text._ZN7cutlass13device_kernelINS_4gemm6kernel13GemmUniversalIN4cute5tupleIJiiiiEEENS1_10collective13CollectiveMmaINS1_35MainloopSm100TmaUmmaWarpSpecializedILi26ELi2ELi4ENS5_IJNS4_1CILi4EEESB_NSA_ILi1EEEEEEEENS5_IJNSA_ILi64EEESF_NSA_ILi32EEEEEENS_10bfloat16_tENS5_IJlSC_lEEESI_SJ_NS4_8TiledMMAINS4_8MMA_AtomIJNS4_20SM100_MMA_F16BF16_SSISI_SI_fLi64ELi64ELNS4_4UMMA5MajorE0ELSO_0ELNSN_7ScaleInE0ELSP_0EEEEEENS4_6LayoutINS5_IJSC_SC_SC_EEENS5_IJNSA_ILi0EEESU_SU_EEEEENS5_IJNS4_10UnderscoreESX_SX_EEEEENS4_23SM90_TMA_LOAD_MULTICASTENS4_14ComposedLayoutINS4_7SwizzleILi2ELi4ELi3EEENS4_18smem_ptr_flag_bitsILi16EEENSS_INS5_IJNSA_ILi8EEESG_EEENS5_IJSG_SC_EEEEEEEvNS4_8identityES10_S1A_vS1B_EENS_8epilogue10collective18CollectiveEpilogueINS1D_23Sm100TmaWarpSpecializedILi3ELi2ELi16ELb1ELb0EEEJSH_NS5_IJNSS_ISF_SC_EENSS_ISG_SC_EEEEESI_SJ_SI_SJ_NS1D_6fusion15FusionCallbacksIS1H_NS1L_17LinearCombinationISI_fSI_fLNS_15FloatRoundStyleE2EEESH_S1K_JEEENS4_5SM1004TMEM4LOAD26SM100_TMEM_LOAD_16dp256b4xENS4_13SM90_TMA_LOADES1A_NS4_17SM75_U32x4_LDSM_NENS4_14SM90_TMA_STOREES1A_NS4_17SM90_U32x4_STSM_NENS4_39AutoVectorizingCopyWithAssumedAlignmentILi128EEEEEEvvEEEEvNT_6ParamsE --------------------------
	.section	.text._ZN7cutlass13device_kernelINS_4gemm6kernel13GemmUniversalIN4cute5tupleIJiiiiEEENS1_10collective13CollectiveMmaINS1_35MainloopSm100TmaUmmaWarpSpecializedILi26ELi2ELi4ENS5_IJNS4_1CILi4EEESB_NSA_ILi1EEEEEEEENS5_IJNSA_ILi64EEESF_NSA_ILi32EEEEEENS_10bfloat16_tENS5_IJlSC_lEEESI_SJ_NS4_8TiledMMAINS4_8MMA_AtomIJNS4_20SM100_MMA_F16BF16_SSISI_SI_fLi64ELi64ELNS4_4UMMA5MajorE0ELSO_0ELNSN_7ScaleInE0ELSP_0EEEEEENS4_6LayoutINS5_IJSC_SC_SC_EEENS5_IJNSA_ILi0EEESU_SU_EEEEENS5_IJNS4_10UnderscoreESX_SX_EEEEENS4_23SM90_TMA_LOAD_MULTICASTENS4_14ComposedLayoutINS4_7SwizzleILi2ELi4ELi3EEENS4_18smem_ptr_flag_bitsILi16EEENSS_INS5_IJNSA_ILi8EEESG_EEENS5_IJSG_SC_EEEEEEEvNS4_8identityES10_S1A_vS1B_EENS_8epilogue10collective18CollectiveEpilogueINS1D_23Sm100TmaWarpSpecializedILi3ELi2ELi16ELb1ELb0EEEJSH_NS5_IJNSS_ISF_SC_EENSS_ISG_SC_EEEEESI_SJ_SI_SJ_NS1D_6fusion15FusionCallbacksIS1H_NS1L_17LinearCombinationISI_fSI_fLNS_15FloatRoundStyleE2EEESH_S1K_JEEENS4_5SM1004TMEM4LOAD26SM100_TMEM_LOAD_16dp256b4xENS4_13SM90_TMA_LOADES1A_NS4_17SM75_U32x4_LDSM_NENS4_14SM90_TMA_STOREES1A_NS4_17SM90_U32x4_STSM_NENS4_39AutoVectorizingCopyWithAssumedAlignmentILi128EEEEEEvvEEEEvNT_6ParamsE,"ax",@progbits
	.align	128
.text._ZN7cutlass13device_kernelINS_4gemm6kernel13GemmUniversalIN4cute5tupleIJiiiiEEENS1_10collective13CollectiveMmaINS1_35MainloopSm100TmaUmmaWarpSpecializedILi26ELi2ELi4ENS5_IJNS4_1CILi4EEESB_NSA_ILi1EEEEEEEENS5_IJNSA_ILi64EEESF_NSA_ILi32EEEEEENS_10bfloat16_tENS5_IJlSC_lEEESI_SJ_NS4_8TiledMMAINS4_8MMA_AtomIJNS4_20SM100_MMA_F16BF16_SSISI_SI_fLi64ELi64ELNS4_4UMMA5MajorE0ELSO_0ELNSN_7ScaleInE0ELSP_0EEEEEENS4_6LayoutINS5_IJSC_SC_SC_EEENS5_IJNSA_ILi0EEESU_SU_EEEEENS5_IJNS4_10UnderscoreESX_SX_EEEEENS4_23SM90_TMA_LOAD_MULTICASTENS4_14ComposedLayoutINS4_7SwizzleILi2ELi4ELi3EEENS4_18smem_ptr_flag_bitsILi16EEENSS_INS5_IJNSA_ILi8EEESG_EEENS5_IJSG_SC_EEEEEEEvNS4_8identityES10_S1A_vS1B_EENS_8epilogue10collective18CollectiveEpilogueINS1D_23Sm100TmaWarpSpecializedILi3ELi2ELi16ELb1ELb0EEEJSH_NS5_IJNSS_ISF_SC_EENSS_ISG_SC_EEEEESI_SJ_SI_SJ_NS1D_6fusion15FusionCallbacksIS1H_NS1L_17LinearCombinationISI_fSI_fLNS_15FloatRoundStyleE2EEESH_S1K_JEEENS4_5SM1004TMEM4LOAD26SM100_TMEM_LOAD_16dp256b4xENS4_13SM90_TMA_LOADES1A_NS4_17SM75_U32x4_LDSM_NENS4_14SM90_TMA_STOREES1A_NS4_17SM90_U32x4_STSM_NENS4_39AutoVectorizingCopyWithAssumedAlignmentILi128EEEEEEvvEEEEvNT_6ParamsE:
        .type           _ZN7cutlass13device_kernelINS_4gemm6kernel13GemmUniversalIN4cute5tupleIJiiiiEEENS1_10collective13CollectiveMmaINS1_35MainloopSm100TmaUmmaWarpSpecializedILi26ELi2ELi4ENS5_IJNS4_1CILi4EEESB_NSA_ILi1EEEEEEEENS5_IJNSA_ILi64EEESF_NSA_ILi32EEEEEENS_10bfloat16_tENS5_IJlSC_lEEESI_SJ_NS4_8TiledMMAINS4_8MMA_AtomIJNS4_20SM100_MMA_F16BF16_SSISI_SI_fLi64ELi64ELNS4_4UMMA5MajorE0ELSO_0ELNSN_7ScaleInE0ELSP_0EEEEEENS4_6LayoutINS5_IJSC_SC_SC_EEENS5_IJNSA_ILi0EEESU_SU_EEEEENS5_IJNS4_10UnderscoreESX_SX_EEEEENS4_23SM90_TMA_LOAD_MULTICASTENS4_14ComposedLayoutINS4_7SwizzleILi2ELi4ELi3EEENS4_18smem_ptr_flag_bitsILi16EEENSS_INS5_IJNSA_ILi8EEESG_EEENS5_IJSG_SC_EEEEEEEvNS4_8identityES10_S1A_vS1B_EENS_8epilogue10collective18CollectiveEpilogueINS1D_23Sm100TmaWarpSpecializedILi3ELi2ELi16ELb1ELb0EEEJSH_NS5_IJNSS_ISF_SC_EENSS_ISG_SC_EEEEESI_SJ_SI_SJ_NS1D_6fusion15FusionCallbacksIS1H_NS1L_17LinearCombinationISI_fSI_fLNS_15FloatRoundStyleE2EEESH_S1K_JEEENS4_5SM1004TMEM4LOAD26SM100_TMEM_LOAD_16dp256b4xENS4_13SM90_TMA_LOADES1A_NS4_17SM75_U32x4_LDSM_NENS4_14SM90_TMA_STOREES1A_NS4_17SM90_U32x4_STSM_NENS4_39AutoVectorizingCopyWithAssumedAlignmentILi128EEEEEEvvEEEEvNT_6ParamsE,@function
        .size           _ZN7cutlass13device_kernelINS_4gemm6kernel13GemmUniversalIN4cute5tupleIJiiiiEEENS1_10collective13CollectiveMmaINS1_35MainloopSm100TmaUmmaWarpSpecializedILi26ELi2ELi4ENS5_IJNS4_1CILi4EEESB_NSA_ILi1EEEEEEEENS5_IJNSA_ILi64EEESF_NSA_ILi32EEEEEENS_10bfloat16_tENS5_IJlSC_lEEESI_SJ_NS4_8TiledMMAINS4_8MMA_AtomIJNS4_20SM100_MMA_F16BF16_SSISI_SI_fLi64ELi64ELNS4_4UMMA5MajorE0ELSO_0ELNSN_7ScaleInE0ELSP_0EEEEEENS4_6LayoutINS5_IJSC_SC_SC_EEENS5_IJNSA_ILi0EEESU_SU_EEEEENS5_IJNS4_10UnderscoreESX_SX_EEEEENS4_23SM90_TMA_LOAD_MULTICASTENS4_14ComposedLayoutINS4_7SwizzleILi2ELi4ELi3EEENS4_18smem_ptr_flag_bitsILi16EEENSS_INS5_IJNSA_ILi8EEESG_EEENS5_IJSG_SC_EEEEEEEvNS4_8identityES10_S1A_vS1B_EENS_8epilogue10collective18CollectiveEpilogueINS1D_23Sm100TmaWarpSpecializedILi3ELi2ELi16ELb1ELb0EEEJSH_NS5_IJNSS_ISF_SC_EENSS_ISG_SC_EEEEESI_SJ_SI_SJ_NS1D_6fusion15FusionCallbacksIS1H_NS1L_17LinearCombinationISI_fSI_fLNS_15FloatRoundStyleE2EEESH_S1K_JEEENS4_5SM1004TMEM4LOAD26SM100_TMEM_LOAD_16dp256b4xENS4_13SM90_TMA_LOADES1A_NS4_17SM75_U32x4_LDSM_NENS4_14SM90_TMA_STOREES1A_NS4_17SM90_U32x4_STSM_NENS4_39AutoVectorizingCopyWithAssumedAlignmentILi128EEEEEEvvEEEEvNT_6ParamsE,(.L_x_228 - _ZN7cutlass13device_kernelINS_4gemm6kernel13GemmUniversalIN4cute5tupleIJiiiiEEENS1_10collective13CollectiveMmaINS1_35MainloopSm100TmaUmmaWarpSpecializedILi26ELi2ELi4ENS5_IJNS4_1CILi4EEESB_NSA_ILi1EEEEEEEENS5_IJNSA_ILi64EEESF_NSA_ILi32EEEEEENS_10bfloat16_tENS5_IJlSC_lEEESI_SJ_NS4_8TiledMMAINS4_8MMA_AtomIJNS4_20SM100_MMA_F16BF16_SSISI_SI_fLi64ELi64ELNS4_4UMMA5MajorE0ELSO_0ELNSN_7ScaleInE0ELSP_0EEEEEENS4_6LayoutINS5_IJSC_SC_SC_EEENS5_IJNSA_ILi0EEESU_SU_EEEEENS5_IJNS4_10UnderscoreESX_SX_EEEEENS4_23SM90_TMA_LOAD_MULTICASTENS4_14ComposedLayoutINS4_7SwizzleILi2ELi4ELi3EEENS4_18smem_ptr_flag_bitsILi16EEENSS_INS5_IJNSA_ILi8EEESG_EEENS5_IJSG_SC_EEEEEEEvNS4_8identityES10_S1A_vS1B_EENS_8epilogue10collective18CollectiveEpilogueINS1D_23Sm100TmaWarpSpecializedILi3ELi2ELi16ELb1ELb0EEEJSH_NS5_IJNSS_ISF_SC_EENSS_ISG_SC_EEEEESI_SJ_SI_SJ_NS1D_6fusion15FusionCallbacksIS1H_NS1L_17LinearCombinationISI_fSI_fLNS_15FloatRoundStyleE2EEESH_S1K_JEEENS4_5SM1004TMEM4LOAD26SM100_TMEM_LOAD_16dp256b4xENS4_13SM90_TMA_LOADES1A_NS4_17SM75_U32x4_LDSM_NENS4_14SM90_TMA_STOREES1A_NS4_17SM90_U32x4_STSM_NENS4_39AutoVectorizingCopyWithAssumedAlignmentILi128EEEEEEvvEEEEvNT_6ParamsE)
        .other          _ZN7cutlass13device_kernelINS_4gemm6kernel13GemmUniversalIN4cute5tupleIJiiiiEEENS1_10collective13CollectiveMmaINS1_35MainloopSm100TmaUmmaWarpSpecializedILi26ELi2ELi4ENS5_IJNS4_1CILi4EEESB_NSA_ILi1EEEEEEEENS5_IJNSA_ILi64EEESF_NSA_ILi32EEEEEENS_10bfloat16_tENS5_IJlSC_lEEESI_SJ_NS4_8TiledMMAINS4_8MMA_AtomIJNS4_20SM100_MMA_F16BF16_SSISI_SI_fLi64ELi64ELNS4_4UMMA5MajorE0ELSO_0ELNSN_7ScaleInE0ELSP_0EEEEEENS4_6LayoutINS5_IJSC_SC_SC_EEENS5_IJNSA_ILi0EEESU_SU_EEEEENS5_IJNS4_10UnderscoreESX_SX_EEEEENS4_23SM90_TMA_LOAD_MULTICASTENS4_14ComposedLayoutINS4_7SwizzleILi2ELi4ELi3EEENS4_18smem_ptr_flag_bitsILi16EEENSS_INS5_IJNSA_ILi8EEESG_EEENS5_IJSG_SC_EEEEEEEvNS4_8identityES10_S1A_vS1B_EENS_8epilogue10collective18CollectiveEpilogueINS1D_23Sm100TmaWarpSpecializedILi3ELi2ELi16ELb1ELb0EEEJSH_NS5_IJNSS_ISF_SC_EENSS_ISG_SC_EEEEESI_SJ_SI_SJ_NS1D_6fusion15FusionCallbacksIS1H_NS1L_17LinearCombinationISI_fSI_fLNS_15FloatRoundStyleE2EEESH_S1K_JEEENS4_5SM1004TMEM4LOAD26SM100_TMEM_LOAD_16dp256b4xENS4_13SM90_TMA_LOADES1A_NS4_17SM75_U32x4_LDSM_NENS4_14SM90_TMA_STOREES1A_NS4_17SM90_U32x4_STSM_NENS4_39AutoVectorizingCopyWithAssumedAlignmentILi128EEEEEEvvEEEEvNT_6ParamsE,@"STO_CUDA_ENTRY STV_DEFAULT"
_ZN7cutlass13device_kernelINS_4gemm6kernel13GemmUniversalIN4cute5tupleIJiiiiEEENS1_10collective13CollectiveMmaINS1_35MainloopSm100TmaUmmaWarpSpecializedILi26ELi2ELi4ENS5_IJNS4_1CILi4EEESB_NSA_ILi1EEEEEEEENS5_IJNSA_ILi64EEESF_NSA_ILi32EEEEEENS_10bfloat16_tENS5_IJlSC_lEEESI_SJ_NS4_8TiledMMAINS4_8MMA_AtomIJNS4_20SM100_MMA_F16BF16_SSISI_SI_fLi64ELi64ELNS4_4UMMA5MajorE0ELSO_0ELNSN_7ScaleInE0ELSP_0EEEEEENS4_6LayoutINS5_IJSC_SC_SC_EEENS5_IJNSA_ILi0EEESU_SU_EEEEENS5_IJNS4_10UnderscoreESX_SX_EEEEENS4_23SM90_TMA_LOAD_MULTICASTENS4_14ComposedLayoutINS4_7SwizzleILi2ELi4ELi3EEENS4_18smem_ptr_flag_bitsILi16EEENSS_INS5_IJNSA_ILi8EEESG_EEENS5_IJSG_SC_EEEEEEEvNS4_8identityES10_S1A_vS1B_EENS_8epilogue10collective18CollectiveEpilogueINS1D_23Sm100TmaWarpSpecializedILi3ELi2ELi16ELb1ELb0EEEJSH_NS5_IJNSS_ISF_SC_EENSS_ISG_SC_EEEEESI_SJ_SI_SJ_NS1D_6fusion15FusionCallbacksIS1H_NS1L_17LinearCombinationISI_fSI_fLNS_15FloatRoundStyleE2EEESH_S1K_JEEENS4_5SM1004TMEM4LOAD26SM100_TMEM_LOAD_16dp256b4xENS4_13SM90_TMA_LOADES1A_NS4_17SM75_U32x4_LDSM_NENS4_14SM90_TMA_STOREES1A_NS4_17SM90_U32x4_STSM_NENS4_39AutoVectorizingCopyWithAssumedAlignmentILi128EEEEEEvvEEEEvNT_6ParamsE:
[----:B------:R-:W1:Y:S01]  /*0000*/  LDC R1, c[0x0][0x37c] ;  /* 0x0000df00ff017b82 */ /* 0x000e620000000800 */
[----:B------:R-:W2:Y:S01]  /*0010*/  S2R R58, SR_TID.X ;  /* 0x00000000003a7919 */ /* 0x000ea20000002100 */
[----:B------:R-:W3:Y:S01]  /*0020*/  LDCU.64 UR8, c[0x0][0x890] ;  /* 0x00011200ff0877ac */ /* 0x000ee20008000a00 */
[----:B------:R-:W-:Y:S02]  /*0030*/  PRMT R49, RZ, 0x7610, R49 ;  /* 0x00007610ff317816 */ /* 0x000fe40000000031 */
[----:B------:R-:W-:Y:S02]  /*0040*/  ELECT P3, URZ, PT ;  /* 0x0000000000ff782f */ /* 0x000fe40003860000 */
[----:B---3--:R-:W-:-:S04]  /*0050*/  ISETP.NE.U32.AND P0, PT, RZ, UR8, PT ;  /* 0x00000008ff007c0c */ /* 0x008fc8000bf05070 */
[----:B------:R-:W-:Y:S02]  /*0060*/  ISETP.NE.AND.EX P1, PT, RZ, UR9, PT, P0 ;  /* 0x00000009ff007c0c */ /* 0x000fe4000bf25300 */
[----:B--2---:R-:W-:-:S05]  /*0070*/  SHF.R.U32.HI R50, RZ, 0x5, R58 ;  /* 0x00000005ff327819 */ /* 0x004fca000001163a */
[----:B------:R-:W2:Y:S02]  /*0080*/  SHFL.IDX PT, R0, R50, RZ, 0x1f ;  /* 0x00001fff32007589 */ /* 0x000ea400000e0000 */
[----:B--2---:R-:W-:-:S04]  /*0090*/  R2UR UR20, R0 ;  /* 0x00000000001472ca */ /* 0x004fc800000e0000 */
[----:B-1----:R-:W-:Y:S05]  /*00a0*/  @P1 BRA `(.L_x_0) ;  /* 0x0000000000301947 */ /* 0x002fea0003800000 */
[----:B------:R-:W1:Y:S02]  /*00b0*/  LDCU.64 UR4, c[0x0][0x888] ;  /* 0x00011100ff0477ac */ /* 0x000e640008000a00 */
[----:B-1----:R-:W-:-:S04]  /*00c0*/  UISETP.NE.U32.AND UP0, UPT, UR4, URZ, UPT ;  /* 0x000000ff0400728c */ /* 0x002fc8000bf05070 */
[----:B------:R-:W-:-:S09]  /*00d0*/  UISETP.NE.AND.EX UP0, UPT, UR5, URZ, UPT, UP0 ;  /* 0x000000ff0500728c */ /* 0x000fd2000bf05300 */
[----:B------:R-:W-:Y:S05]  /*00e0*/  BRA.U !UP0, `(.L_x_1) ;  /* 0x0000000108147547 */ /* 0x000fea000b800000 */
[----:B------:R-:W1:Y:S01]  /*00f0*/  LDC.64 R26, c[0x0][0x888] ;  /* 0x00022200ff1a7b82 */ /* 0x000e620000000a00 */
[----:B------:R-:W1:Y:S02]  /*0100*/  LDCU.64 UR4, c[0x0][0x358] ;  /* 0x00006b00ff0477ac */ /* 0x000e640008000a00 */
[----:B-1----:R1:W5:Y:S01]  /*0110*/  LDG.E R26, desc[UR4][R26.64] ;  /* 0x000000041a1a7981 */ /* 0x002362000c1e1900 */
[----:B------:R-:W-:Y:S01]  /*0120*/  HFMA2 R49, -RZ, RZ, 0, 5.9604644775390625e-08 ;  /* 0x00000001ff317431 */ /* 0x000fe200000001ff */
[----:B------:R-:W-:Y:S05]  /*0130*/  BRA `(.L_x_0) ;  /* 0x00000000000c7947 */ /* 0x000fea0003800000 */
.L_x_1:
[----:B------:R-:W1:Y:S01]  /*0140*/  LDCU UR4, c[0x0][0x880] ;  /* 0x00011000ff0477ac */ /* 0x000e620008000800 */
[----:B------:R-:W-:Y:S01]  /*0150*/  HFMA2 R49, -RZ, RZ, 0, 5.9604644775390625e-08 ;  /* 0x00000001ff317431 */ /* 0x000fe200000001ff */
[----:B-1----:R-:W-:-:S07]  /*0160*/  MOV R26, UR4 ;  /* 0x00000004001a7c02 */ /* 0x002fce0008000f00 */
.L_x_0:
[----:B------:R-:W2:Y:S02]  /*0170*/  LDCU.64 UR4, c[0x0][0x8b0] ;  /* 0x00011600ff0477ac */ /* 0x000ea40008000a00 */
[----:B--2---:R-:W-:-:S04]  /*0180*/  UISETP.NE.U32.AND UP0, UPT, UR4, URZ, UPT ;  /* 0x000000ff0400728c */ /* 0x004fc8000bf05070 */
[----:B------:R-:W-:-:S09]  /*0190*/  UISETP.NE.AND.EX UP0, UPT, UR5, URZ, UPT, UP0 ;  /* 0x000000ff0500728c */ /* 0x000fd2000bf05300 */
[----:B------:R-:W-:Y:S05]  /*01a0*/  BRA.U UP0, `(.L_x_2) ;  /* 0x0000000100287547 */ /* 0x000fea000b800000 */
[----:B------:R-:W2:Y:S02]  /*01b0*/  LDCU.64 UR4, c[0x0][0x8a8] ;  /* 0x00011500ff0477ac */ /* 0x000ea40008000a00 */
[----:B--2---:R-:W-:-:S04]  /*01c0*/  UISETP.NE.U32.AND UP0, UPT, UR4, URZ, UPT ;  /* 0x000000ff0400728c */ /* 0x004fc8000bf05070 */
[----:B------:R-:W-:-:S09]  /*01d0*/  UISETP.NE.AND.EX UP0, UPT, UR5, URZ, UPT, UP0 ;  /* 0x000000ff0500728c */ /* 0x000fd2000bf05300 */
[----:B------:R-:W-:Y:S05]  /*01e0*/  BRA.U !UP0, `(.L_x_3) ;  /* 0x0000000108107547 */ /* 0x000fea000b800000 */
[----:B------:R-:W2:Y:S01]  /*01f0*/  LDC.64 R24, c[0x0][0x8a8] ;  /* 0x00022a00ff187b82 */ /* 0x000ea20000000a00 */
[----:B------:R-:W2:Y:S02]  /*0200*/  LDCU.64 UR4, c[0x0][0x358] ;  /* 0x00006b00ff0477ac */ /* 0x000ea40008000a00 */
[----:B--2---:R2:W5:Y:S01]  /*0210*/  LDG.E R24, desc[UR4][R24.64] ;  /* 0x0000000418187981 */ /* 0x004562000c1e1900 */
[----:B------:R-:W-:Y:S05]  /*0220*/  BRA `(.L_x_2) ;  /* 0x0000000000087947 */ /* 0x000fea0003800000 */
.L_x_3:
[----:B------:R-:W2:Y:S02]  /*0230*/  LDCU UR4, c[0x0][0x8a0] ;  /* 0x00011400ff0477ac */ /* 0x000ea40008000800 */
[----:B--2---:R-:W-:Y:S02]  /*0240*/  MOV R24, UR4 ;  /* 0x0000000400187c02 */ /* 0x004fe40008000f00 */
.L_x_2:
[----:B------:R-:W-:Y:S01]  /*0250*/  IMAD.U32 R0, RZ, RZ, UR20 ;  /* 0x00000014ff007e24 */ /* 0x000fe2000f8e00ff */
[----:B------:R-:W-:Y:S04]  /*0260*/  BSSY.RECONVERGENT B0, `(.L_x_4) ;  /* 0x000000c000007945 */ /* 0x000fe80003800200 */
[C---:B------:R-:W-:Y:S02]  /*0270*/  ISETP.NE.OR P2, PT, R0.reuse, 0x1, !P3 ;  /* 0x000000010000780c */ /* 0x040fe40005f45670 */
[----:B------:R-:W-:-:S11]  /*0280*/  ISETP.NE.OR P1, PT, R0, 0x3, !P3 ;  /* 0x000000030000780c */ /* 0x000fd60005f25670 */
[----:B------:R-:W-:Y:S05]  /*0290*/  @P2 BRA `(.L_x_5) ;  /* 0x0000000000202947 */ /* 0x000fea0003800000 */
[----:B------:R-:W3:Y:S02]  /*02a0*/  LDCU.64 UR4, c[0x0][0x348] ;  /* 0x00006900ff0477ac */ /* 0x000ee40008000a00 */
[----:B---3--:R-:W-:Y:S02]  /*02b0*/  UIADD3 UR6, UP1, UPT, UR4, 0x80, URZ ;  /* 0x0000008004067890 */ /* 0x008fe4000ff3e0ff */
[----:B------:R-:W-:Y:S02]  /*02c0*/  UIADD3 UR4, UP0, UPT, UR4, 0x180, URZ ;  /* 0x0000018004047890 */ /* 0x000fe4000ff1e0ff */
[----:B------:R-:W-:Y:S02]  /*02d0*/  UIADD3.X UR7, UPT, UPT, URZ, UR5, URZ, UP1, !UPT ;  /* 0x00000005ff077290 */ /* 0x000fe40008ffe4ff */
[----:B------:R-:W-:-:S07]  /*02e0*/  UIADD3.X UR5, UPT, UPT, URZ, UR5, URZ, UP0, !UPT ;  /* 0x00000005ff057290 */ /* 0x000fce00087fe4ff */
[----:B------:R3:W-:Y:S02]  /*02f0*/  UTMACCTL.PF [UR6] ;  /* 0x00000000060079b9 */ /* 0x0007e40008040000 */
[----:B------:R3:W-:Y:S02]  /*0300*/  UTMACCTL.PF [UR4] ;  /* 0x00000000040079b9 */ /* 0x0007e40008040000 */
[----:B---3--:R-:W-:Y:S01]  /*0310*/  NOP ;  /* 0x0000000000007918 */ /* 0x008fe20000000000 */
.L_x_5:
[----:B------:R-:W-:Y:S05]  /*0320*/  BSYNC.RECONVERGENT B0 ;  /* 0x0000000000007941 */ /* 0x000fea0003800200 */
.L_x_4:
[----:B------:R-:W-:Y:S04]  /*0330*/  BSSY.RECONVERGENT B0, `(.L_x_6) ;  /* 0x000000a000007945 */ /* 0x000fe80003800200 */
        /* <DEDUP_REMOVED lines=9> */
.L_x_7:
[----:B------:R-:W-:Y:S05]  /*03d0*/  BSYNC.RECONVERGENT B0 ;  /* 0x0000000000007941 */ /* 0x000fea0003800200 */
.L_x_6:
[----:B------:R-:W3:Y:S01]  /*03e0*/  LDCU.64 UR4, c[0x0][0x888] ;  /* 0x00011100ff0477ac */ /* 0x000ee20008000a00 */
[----:B------:R-:W-:Y:S01]  /*03f0*/  ISETP.NE.AND.EX P0, PT, RZ, UR9, PT, P0 ;  /* 0x00000009ff007c0c */ /* 0x000fe2000bf05300 */
[----:B------:R-:W-:Y:S01]  /*0400*/  UPLOP3.LUT UP3, UPT, UPT, UPT, UPT, 0x80, 0x8 ;  /* 0x000000000008789c */ /* 0x000fe20003f6f070 */
[----:B---3--:R-:W-:-:S04]  /*0410*/  ISETP.NE.U32.AND P1, PT, RZ, UR4, PT ;  /* 0x00000004ff007c0c */ /* 0x008fc8000bf25070 */
[----:B------:R-:W-:-:S13]  /*0420*/  ISETP.NE.AND.EX P1, PT, RZ, UR5, PT, P1 ;  /* 0x00000005ff007c0c */ /* 0x000fda000bf25310 */
[----:B------:R-:W-:Y:S05]  /*0430*/  @P1 BRA P0, `(.L_x_8) ;  /* 0x0000000000281947 */ /* 0x000fea0000000000 */
[----:B------:R-:W-:Y:S01]  /*0440*/  UISETP.NE.U32.AND UP0, UPT, UR8, URZ, UPT ;  /* 0x000000ff0800728c */ /* 0x000fe2000bf05070 */
[----:B-----5:R-:W-:Y:S01]  /*0450*/  FSETP.NEU.AND P0, PT, R26, RZ, PT ;  /* 0x000000ff1a00720b */ /* 0x020fe20003f0d000 */
[----:B------:R-:W-:Y:S02]  /*0460*/  UISETP.NE.U32.AND UP2, UPT, UR4, URZ, UPT ;  /* 0x000000ff0400728c */ /* 0x000fe4000bf45070 */
[----:B------:R-:W-:Y:S02]  /*0470*/  UISETP.NE.AND.EX UP1, UPT, UR9, URZ, UPT, UP0 ;  /* 0x000000ff0900728c */ /* 0x000fe4000bf25300 */
[----:B------:R-:W-:-:S04]  /*0480*/  UISETP.NE.AND.EX UP0, UPT, UR5, URZ, UPT, UP2 ;  /* 0x000000ff0500728c */ /* 0x000fc8000bf05320 */
[----:B------:R-:W-:-:S04]  /*0490*/  USEL UR4, URZ, 0xffffffff, UP0 ;  /* 0xffffffffff047887 */ /* 0x000fc80008000000 */
[----:B------:R-:W-:Y:S01]  /*04a0*/  VOTEU.ANY UP0, P0 ;  /* 0x0000000000ff7886 */ /* 0x000fe20000000100 */
[----:B------:R-:W-:-:S04]  /*04b0*/  @!UP1 USEL UR4, URZ, 0xffffffff, UP0 ;  /* 0xffffffffff049887 */ /* 0x000fc80008000000 */
[----:B------:R-:W-:-:S04]  /*04c0*/  ULOP3.LUT UR4, UR4, 0x1, URZ, 0xc0, !UPT ;  /* 0x0000000104047892 */ /* 0x000fc8000f8ec0ff */
[----:B------:R-:W-:-:S11]  /*04d0*/  UISETP.NE.U32.AND UP3, UPT, UR4, 0x1, UPT ;  /* 0x000000010400788c */ /* 0x000fd6000bf65070 */
.L_x_8:
[----:B------:R-:W3:Y:S01]  /*04e0*/  SHFL.IDX PT, R2, R50, RZ, 0x1f ;  /* 0x00001fff32027589 */ /* 0x000ee200000e0000 */
[----:B------:R-:W-:-:S04]  /*04f0*/  UISETP.NE.AND UP0, UPT, UR20, 0x2, UPT ;  /* 0x000000021400788c */ /* 0x000fc8000bf05270 */
[----:B------:R-:W-:Y:S01]  /*0500*/  USEL UR33, URZ, 0x1, UP0 ;  /* 0x00000001ff217887 */ /* 0x000fe20008000000 */
[----:B---3--:R-:W-:-:S13]  /*0510*/  ISETP.NE.AND P0, PT, R2, RZ, PT ;  /* 0x000000ff0200720c */ /* 0x008fda0003f05270 */
[----:B------:R-:W-:Y:S05]  /*0520*/  @P0 BRA `(.L_x_9) ;  /* 0x0000000400140947 */ /* 0x000fea0003800000 */
[----:B------:R-:W-:Y:S01]  /*0530*/  ELECT P0, URZ, PT ;  /* 0x0000000000ff782f */ /* 0x000fe20003800000 */
[----:B------:R-:W-:-:S12]  /*0540*/  BSSY.RECONVERGENT B0, `(.L_x_9) ;  /* 0x0000043000007945 */ /* 0x000fd80003800200 */
[----:B------:R-:W-:Y:S05]  /*0550*/  @!P0 BRA `(.L_x_10) ;  /* 0x0000000400048947 */ /* 0x000fea0003800000 */
[----:B------:R-:W3:Y:S01]  /*0560*/  S2UR UR4, SR_CgaCtaId ;  /* 0x00000000000479c3 */ /* 0x000ee20000008800 */
[----:B------:R-:W-:Y:S01]  /*0570*/  UMOV UR5, 0x400 ;  /* 0x0000040000057882 */ /* 0x000fe20000000000 */
[----:B------:R-:W-:Y:S01]  /*0580*/  UMOV UR8, 0x1 ;  /* 0x0000000100087882 */ /* 0x000fe20000000000 */
[----:B------:R-:W-:Y:S01]  /*0590*/  UMOV UR6, 0x7 ;  /* 0x0000000700067882 */ /* 0x000fe20000000000 */
[----:B------:R-:W-:-:S04]  /*05a0*/  UIADD3 UR8, UPT, UPT, -UR8, 0x100000, URZ ;  /* 0x0010000008087890 */ /* 0x000fc8000fffe1ff */
[----:B------:R-:W-:Y:S02]  /*05b0*/  USHF.L.U32 UR9, UR8, 0xb, URZ ;  /* 0x0000000b08097899 */ /* 0x000fe400080006ff */
[----:B------:R-:W-:Y:S02]  /*05c0*/  USHF.L.U32 UR8, UR8, 0x1, URZ ;  /* 0x0000000108087899 */ /* 0x000fe400080006ff */
[----:B------:R-:W-:-:S04]  /*05d0*/  UIADD3 UR6, UPT, UPT, -UR6, 0x100000, URZ ;  /* 0x0010000006067890 */ /* 0x000fc8000fffe1ff */
[----:B------:R-:W-:Y:S02]  /*05e0*/  USHF.L.U32 UR7, UR6, 0xb, URZ ;  /* 0x0000000b06077899 */ /* 0x000fe400080006ff */
[----:B------:R-:W-:Y:S02]  /*05f0*/  USHF.L.U32 UR6, UR6, 0x1, URZ ;  /* 0x0000000106067899 */ /* 0x000fe400080006ff */
[----:B---3--:R-:W-:Y:S01]  /*0600*/  ULEA UR4, UR4, UR5, 0x18 ;  /* 0x0000000504047291 */ /* 0x008fe2000f8ec0ff */
[----:B------:R-:W3:Y:S11]  /*0610*/  FENCE.VIEW.ASYNC.S ;  /* 0x00000000000073c6 */ /* 0x000ef60000000000 */
[----:B---3--:R3:W4:Y:S01]  /*0620*/  SYNCS.EXCH.64 URZ, [UR4], UR8 ;  /* 0x0000000804ff75b2 */ /* 0x0087220008000100 */
[----:B------:R3:W1:Y:S01]  /*0630*/  SYNCS.EXCH.64 URZ, [UR4+0xd0], UR6 ;  /* 0x0000d00604ff75b2 */ /* 0x0006620008000100 */
        /* <DEDUP_REMOVED lines=49> */
[----:B------:R3:W1:Y:S02]  /*0950*/  SYNCS.EXCH.64 URZ, [UR4+0x198], UR6 ;  /* 0x0001980604ff75b2 */ /* 0x0006640008000100 */
[----:B---34-:R-:W-:Y:S01]  /*0960*/  NOP ;  /* 0x0000000000007918 */ /* 0x018fe20000000000 */
.L_x_10:
[----:B------:R-:W-:Y:S05]  /*0970*/  BSYNC.RECONVERGENT B0 ;  /* 0x0000000000007941 */ /* 0x000fea0003800200 */
.L_x_9:
[----:B------:R-:W3:Y:S01]  /*0980*/  SHFL.IDX PT, R2, R50, RZ, 0x1f ;  /* 0x00001fff32027589 */ /* 0x000ee200000e0000 */
[----:B------:R-:W-:Y:S01]  /*0990*/  NOP ;  /* 0x0000000000007918 */ /* 0x000fe20000000000 */
[----:B---3--:R-:W-:-:S13]  /*09a0*/  ISETP.NE.AND P0, PT, R2, 0x1, PT ;  /* 0x000000010200780c */ /* 0x008fda0003f05270 */
[----:B------:R-:W-:Y:S05]  /*09b0*/  @P0 BRA `(.L_x_11) ;  /* 0x0000000000500947 */ /* 0x000fea0003800000 */
        /* <DEDUP_REMOVED lines=9> */
[----:B------:R-:W-:Y:S01]  /*0a50*/  USHF.L.U32 UR6, UR6, 0x1, URZ ;  /* 0x0000000106067899 */ /* 0x000fe200080006ff */
[----:B------:R-:W-:Y:S01]  /*0a60*/  ELECT P0, URZ, PT ;  /* 0x0000000000ff782f */ /* 0x000fe20003800000 */
[----:B---3--:R-:W-:Y:S01]  /*0a70*/  ULEA UR4, UR4, UR5, 0x18 ;  /* 0x0000000504047291 */ /* 0x008fe2000f8ec0ff */
[----:B------:R-:W3:Y:S11]  /*0a80*/  FENCE.VIEW.ASYNC.S ;  /* 0x00000000000073c6 */ /* 0x000ef60000000000 */
[----:B---3--:R3:W4:Y:S01]  /*0a90*/  SYNCS.EXCH.64 URZ, [UR4+0x1a0], UR8 ;  /* 0x0001a00804ff75b2 */ /* 0x0087220008000100 */
[----:B------:R3:W1:Y:S01]  /*0aa0*/  SYNCS.EXCH.64 URZ, [UR4+0x1b8], UR6 ;  /* 0x0001b80604ff75b2 */ /* 0x0006620008000100 */
[----:B------:R3:W1:Y:S01]  /*0ab0*/  SYNCS.EXCH.64 URZ, [UR4+0x1a8], UR8 ;  /* 0x0001a80804ff75b2 */ /* 0x0006620008000100 */
[----:B------:R3:W1:Y:S01]  /*0ac0*/  SYNCS.EXCH.64 URZ, [UR4+0x1c0], UR6 ;  /* 0x0001c00604ff75b2 */ /* 0x0006620008000100 */
[----:B------:R3:W1:Y:S01]  /*0ad0*/  SYNCS.EXCH.64 URZ, [UR4+0x1b0], UR8 ;  /* 0x0001b00804ff75b2 */ /* 0x0006620008000100 */
[----:B------:R3:W1:Y:S01]  /*0ae0*/  SYNCS.EXCH.64 URZ, [UR4+0x1c8], UR6 ;  /* 0x0001c80604ff75b2 */ /* 0x0006620008000100 */
[----:B------:R-:W-:Y:S01]  /*0af0*/  NOP ;  /* 0x0000000000007918 */ /* 0x000fe20000000000 */
.L_x_11:
[----:B------:R-:W2:Y:S01]  /*0b00*/  SHFL.IDX PT, R2, R50, RZ, 0x1f ;  /* 0x00001fff32027589 */ /* 0x000ea200000e0000 */
[----:B------:R-:W-:Y:S01]  /*0b10*/  NOP ;  /* 0x0000000000007918 */ /* 0x000fe20000000000 */
[----:B--2---:R-:W-:-:S13]  /*0b20*/  ISETP.NE.AND P0, PT, R2, 0x3, PT ;  /* 0x000000030200780c */ /* 0x004fda0003f05270 */
[----:B------:R-:W-:Y:S05]  /*0b30*/  @P0 BRA `(.L_x_12) ;  /* 0x0000000000300947 */ /* 0x000fea0003800000 */
[----:B---3--:R-:W2:Y:S01]  /*0b40*/  S2UR UR4, SR_CgaCtaId ;  /* 0x00000000000479c3 */ /* 0x008ea20000008800 */
[----:B------:R-:W-:Y:S01]  /*0b50*/  UMOV UR6, 0x400 ;  /* 0x0000040000067882 */ /* 0x000fe20000000000 */
[----:B------:R-:W-:Y:S01]  /*0b60*/  UMOV UR5, 0x20 ;  /* 0x0000002000057882 */ /* 0x000fe20000000000 */
[----:B------:R-:W-:Y:S01]  /*0b70*/  ELECT P0, URZ, PT ;  /* 0x0000000000ff782f */ /* 0x000fe20003800000 */
[----:B--2---:R-:W-:Y:S02]  /*0b80*/  ULEA UR6, UR4, UR6, 0x18 ;  /* 0x0000000604067291 */ /* 0x004fe4000f8ec0ff */
[----:B------:R-:W-:-:S04]  /*0b90*/  UIADD3 UR4, UPT, UPT, -UR5, 0x100000, URZ ;  /* 0x0010000005047890 */ /* 0x000fc8000fffe1ff */
[----:B------:R-:W-:Y:S02]  /*0ba0*/  USHF.L.U32 UR5, UR4, 0xb, URZ ;  /* 0x0000000b04057899 */ /* 0x000fe400080006ff */
[----:B------:R-:W-:Y:S01]  /*0bb0*/  USHF.L.U32 UR4, UR4, 0x1, URZ ;  /* 0x0000000104047899 */ /* 0x000fe200080006ff */
[----:B------:R-:W2:Y:S11]  /*0bc0*/  FENCE.VIEW.ASYNC.S ;  /* 0x00000000000073c6 */ /* 0x000eb60000000000 */
[----:B--2---:R2:W3:Y:S01]  /*0bd0*/  SYNCS.EXCH.64 URZ, [UR6+0x1d0], UR4 ;  /* 0x0001d00406ff75b2 */ /* 0x0044e20008000100 */
[----:B------:R2:W1:Y:S01]  /*0be0*/  SYNCS.EXCH.64 URZ, [UR6+0x1d8], UR4 ;  /* 0x0001d80406ff75b2 */ /* 0x0004620008000100 */
[----:B------:R-:W-:Y:S01]  /*0bf0*/  NOP ;  /* 0x0000000000007918 */ /* 0x000fe20000000000 */
.L_x_12:
[----:B------:R-:W4:Y:S01]  /*0c00*/  SHFL.IDX PT, R2, R50, RZ, 0x1f ;  /* 0x00001fff32027589 */ /* 0x000f2200000e0000 */
[----:B------:R-:W-:Y:S01]  /*0c10*/  NOP ;  /* 0x0000000000007918 */ /* 0x000fe20000000000 */
[----:B----4-:R-:W-:-:S13]  /*0c20*/  ISETP.NE.AND P0, PT, R2, 0x4, PT ;  /* 0x000000040200780c */ /* 0x010fda0003f05270 */
[----:B------:R-:W-:Y:S05]  /*0c30*/  @P0 BRA `(.L_x_13) ;  /* 0x00000000004c0947 */ /* 0x000fea0003800000 */
[----:B--23--:R-:W2:Y:S01]  /*0c40*/  S2UR UR6, SR_CgaCtaId ;  /* 0x00000000000679c3 */ /* 0x00cea20000008800 */
[----:B------:R-:W-:Y:S01]  /*0c50*/  UMOV UR4, 0xe20 ;  /* 0x00000e2000047882 */ /* 0x000fe20000000000 */
[----:B------:R-:W-:Y:S01]  /*0c60*/  UMOV UR5, 0x400 ;  /* 0x0000040000057882 */ /* 0x000fe20000000000 */
[----:B------:R-:W-:Y:S01]  /*0c70*/  USEL UR4, UR4, 0xc20, UP3 ;  /* 0x00000c2004047887 */ /* 0x000fe20009800000 */
[----:B------:R-:W-:Y:S01]  /*0c80*/  UMOV UR8, 0x1 ;  /* 0x0000000100087882 */ /* 0x000fe20000000000 */
[----:B------:R-:W-:Y:S01]  /*0c90*/  ELECT P0, URZ, PT ;  /* 0x0000000000ff782f */ /* 0x000fe20003800000 */
[----:B------:R-:W-:-:S04]  /*0ca0*/  UIADD3 UR8, UPT, UPT, -UR8, 0x100000, URZ ;  /* 0x0010000008087890 */ /* 0x000fc8000fffe1ff */
[----:B------:R-:W-:Y:S02]  /*0cb0*/  USHF.L.U32 UR9, UR8, 0xb, URZ ;  /* 0x0000000b08097899 */ /* 0x000fe400080006ff */
[----:B------:R-:W-:Y:S02]  /*0cc0*/  USHF.L.U32 UR8, UR8, 0x1, URZ ;  /* 0x0000000108087899 */ /* 0x000fe400080006ff */
[----:B--2---:R-:W-:Y:S02]  /*0cd0*/  ULEA UR6, UR6, UR5, 0x18 ;  /* 0x0000000506067291 */ /* 0x004fe4000f8ec0ff */
[----:B------:R-:W-:-:S04]  /*0ce0*/  UIADD3 UR4, UPT, UPT, -UR4, 0x100000, URZ ;  /* 0x0010000004047890 */ /* 0x000fc8000fffe1ff */
[----:B------:R-:W-:Y:S02]  /*0cf0*/  USHF.L.U32 UR5, UR4, 0xb, URZ ;  /* 0x0000000b04057899 */ /* 0x000fe400080006ff */
[----:B------:R-:W-:Y:S01]  /*0d00*/  USHF.L.U32 UR4, UR4, 0x1, URZ ;  /* 0x0000000104047899 */ /* 0x000fe200080006ff */
[----:B------:R-:W2:Y:S03]  /*0d10*/  FENCE.VIEW.ASYNC.S ;  /* 0x00000000000073c6 */ /* 0x000ea60000000000 */
[----:B--2---:R4:W2:Y:S08]  /*0d20*/  SYNCS.EXCH.64 URZ, [UR6+0x1e0], UR8 ;  /* 0x0001e00806ff75b2 */ /* 0x0048b00008000100 */
[----:B------:R4:W3:Y:S01]  /*0d30*/  SYNCS.EXCH.64 URZ, [UR6+0x1f0], UR4 ;  /* 0x0001f00406ff75b2 */ /* 0x0008e20008000100 */
[----:B------:R4:W1:Y:S01]  /*0d40*/  SYNCS.EXCH.64 URZ, [UR6+0x1e8], UR8 ;  /* 0x0001e80806ff75b2 */ /* 0x0008620008000100 */
[----:B------:R4:W1:Y:S02]  /*0d50*/  SYNCS.EXCH.64 URZ, [UR6+0x1f8], UR4 ;  /* 0x0001f80406ff75b2 */ /* 0x0008640008000100 */
[----:B----4-:R-:W-:Y:S01]  /*0d60*/  NOP ;  /* 0x0000000000007918 */ /* 0x010fe20000000000 */
.L_x_13:
[----:B------:R-:W4:Y:S01]  /*0d70*/  SHFL.IDX PT, R2, R50, RZ, 0x1f ;  /* 0x00001fff32027589 */ /* 0x000f2200000e0000 */
[----:B------:R-:W-:Y:S01]  /*0d80*/  NOP ;  /* 0x0000000000007918 */ /* 0x000fe20000000000 */
[----:B----4-:R-:W-:-:S13]  /*0d90*/  ISETP.NE.AND P0, PT, R2, 0x5, PT ;  /* 0x000000050200780c */ /* 0x010fda0003f05270 */
[----:B------:R-:W-:Y:S05]  /*0da0*/  @P0 BRA `(.L_x_14) ;  /* 0x0000000000580947 */ /* 0x000fea0003800000 */
[----:B--23--:R-:W2:Y:S01]  /*0db0*/  S2UR UR4, SR_CgaCtaId ;  /* 0x00000000000479c3 */ /* 0x00cea20000008800 */
        /* <DEDUP_REMOVED lines=10> */
[----:B--2---:R-:W-:Y:S01]  /*0e60*/  ULEA UR4, UR4, UR5, 0x18 ;  /* 0x0000000504047291 */ /* 0x004fe2000f8ec0ff */
[----:B------:R-:W2:Y:S11]  /*0e70*/  FENCE.VIEW.ASYNC.S ;  /* 0x00000000000073c6 */ /* 0x000eb60000000000 */
[----:B--2---:R4:W2:Y:S01]  /*0e80*/  SYNCS.EXCH.64 URZ, [UR4+0x200], UR8 ;  /* 0x0002000804ff75b2 */ /* 0x0048a20008000100 */
[----:B------:R4:W3:Y:S01]  /*0e90*/  SYNCS.EXCH.64 URZ, [UR4+0x220], UR6 ;  /* 0x0002200604ff75b2 */ /* 0x0008e20008000100 */
[----:B------:R4:W1:Y:S01]  /*0ea0*/  SYNCS.EXCH.64 URZ, [UR4+0x208], UR8 ;  /* 0x0002080804ff75b2 */ /* 0x0008620008000100 */
[----:B------:R4:W1:Y:S01]  /*0eb0*/  SYNCS.EXCH.64 URZ, [UR4+0x228], UR6 ;  /* 0x0002280604ff75b2 */ /* 0x0008620008000100 */
[----:B------:R4:W1:Y:S01]  /*0ec0*/  SYNCS.EXCH.64 URZ, [UR4+0x210], UR8 ;  /* 0x0002100804ff75b2 */ /* 0x0008620008000100 */
[----:B------:R4:W1:Y:S01]  /*0ed0*/  SYNCS.EXCH.64 URZ, [UR4+0x230], UR6 ;  /* 0x0002300604ff75b2 */ /* 0x0008620008000100 */
[----:B------:R4:W1:Y:S01]  /*0ee0*/  SYNCS.EXCH.64 URZ, [UR4+0x218], UR8 ;  /* 0x0002180804ff75b2 */ /* 0x0008620008000100 */
[----:B------:R4:W1:Y:S02]  /*0ef0*/  SYNCS.EXCH.64 URZ, [UR4+0x238], UR6 ;  /* 0x0002380604ff75b2 */ /* 0x0008640008000100 */
[----:B----4-:R-:W-:Y:S01]  /*0f00*/  NOP ;  /* 0x0000000000007918 */ /* 0x010fe20000000000 */
.L_x_14:
[----:B------:R-:W4:Y:S01]  /*0f10*/  SHFL.IDX PT, R2, R50, RZ, 0x1f ;  /* 0x00001fff32027589 */ /* 0x000f2200000e0000 */
[----:B------:R-:W1:Y:S01]  /*0f20*/  S2UR UR54, SR_CgaCtaId ;  /* 0x00000000003679c3 */ /* 0x000e620000008800 */
[----:B------:R-:W-:Y:S01]  /*0f30*/  NOP ;  /* 0x0000000000007918 */ /* 0x000fe20000000000 */
[----:B----4-:R-:W-:-:S13]  /*0f40*/  ISETP.NE.AND P0, PT, R2, 0x3, PT ;  /* 0x000000030200780c */ /* 0x010fda0003f05270 */
[----:B-1----:R-:W-:Y:S05]  /*0f50*/  @P0 BRA `(.L_x_15) ;  /* 0x0000000000340947 */ /* 0x002fea0003800000 */
[----:B--23--:R-:W-:Y:S01]  /*0f60*/  UMOV UR4, 0x400 ;  /* 0x0000040000047882 */ /* 0x00cfe20000000000 */
[----:B------:R-:W-:Y:S01]  /*0f70*/  UMOV UR6, 0x20 ;  /* 0x0000002000067882 */ /* 0x000fe20000000000 */
[----:B------:R-:W-:Y:S02]  /*0f80*/  ULEA UR4, UR54, UR4, 0x18 ;  /* 0x0000000436047291 */ /* 0x000fe4000f8ec0ff */
[----:B------:R-:W-:-:S04]  /*0f90*/  UIADD3 UR6, UPT, UPT, -UR6, 0x100000, URZ ;  /* 0x0010000006067890 */ /* 0x000fc8000fffe1ff */
[----:B------:R-:W-:Y:S02]  /*0fa0*/  USHF.L.U32 UR7, UR6, 0xb, URZ ;  /* 0x0000000b06077899 */ /* 0x000fe400080006ff */
[----:B------:R-:W-:Y:S01]  /*0fb0*/  USHF.L.U32 UR6, UR6, 0x1, URZ ;  /* 0x0000000106067899 */ /* 0x000fe200080006ff */
[----:B------:R-:W-:Y:S01]  /*0fc0*/  ELECT P0, URZ, PT ;  /* 0x0000000000ff782f */ /* 0x000fe20003800000 */
[----:B------:R-:W1:Y:S10]  /*0fd0*/  FENCE.VIEW.ASYNC.S ;  /* 0x00000000000073c6 */ /* 0x000e740000000000 */
[----:B-1----:R1:W4:Y:S01]  /*0fe0*/  SYNCS.EXCH.64 URZ, [UR4+0x240], UR6 ;  /* 0x0002400604ff75b2 */ /* 0x0023220008000100 */
[----:B------:R1:W2:Y:S01]  /*0ff0*/  SYNCS.EXCH.64 URZ, [UR4+0x250], UR6 ;  /* 0x0002500604ff75b2 */ /* 0x0002a20008000100 */
[----:B------:R1:W3:Y:S01]  /*1000*/  SYNCS.EXCH.64 URZ, [UR4+0x248], UR6 ;  /* 0x0002480604ff75b2 */ /* 0x0002e20008000100 */
[----:B------:R1:W1:Y:S01]  /*1010*/  SYNCS.EXCH.64 URZ, [UR4+0x258], UR6 ;  /* 0x0002580604ff75b2 */ /* 0x0002620008000100 */
[----:B------:R-:W-:Y:S01]  /*1020*/  NOP ;  /* 0x0000000000007918 */ /* 0x000fe20000000000 */
.L_x_15:
[----:B------:R-:W4:Y:S01]  /*1030*/  LDCU UR31, c[0x0][0x36c] ;  /* 0x00006d80ff1f77ac */ /* 0x000f220008000800 */
[----:B------:R-:W-:Y:S01]  /*1040*/  ISETP.NE.OR P3, PT, R0, 0x2, !P3 ;  /* 0x000000020000780c */ /* 0x000fe20005f65670 */
[----:B------:R-:W-:Y:S01]  /*1050*/  NOP ;  /* 0x0000000000007918 */ /* 0x000fe20000000000 */
[----:B------:R-:W-:Y:S01]  /*1060*/  LOP3.LUT R0, R58, 0x1f, RZ, 0xc0, !PT ;  /* 0x0000001f3a007812 */ /* 0x000fe200078ec0ff */
[----:B------:R-:W-:Y:S02]  /*1070*/  UISETP.NE.AND UP4, UPT, UR20, URZ, UPT ;  /* 0x000000ff1400728c */ /* 0x000fe4000bf85270 */
[----:B----4-:R-:W-:-:S09]  /*1080*/  UISETP.EQ.U32.AND UP0, UPT, UR31, 0x1, UPT ;  /* 0x000000011f00788c */ /* 0x010fd2000bf02070 */
[----:B------:R-:W-:Y:S05]  /*1090*/  BRA.U !UP0, `(.L_x_16) ;  /* 0x0000000108087547 */ /* 0x000fea000b800000 */
[----:B-123--:R-:W-:Y:S01]  /*10a0*/  UCGABAR_ARV ;  /* 0x00000000000079c7 */ /* 0x00efe20008000000 */
[----:B------:R-:W-:Y:S05]  /*10b0*/  BRA `(.L_x_17) ;  /* 0x0000000000047947 */ /* 0x000fea0003800000 */
.L_x_16:
[----:B-123--:R-:W-:Y:S01]  /*10c0*/  NOP ;  /* 0x0000000000007918 */ /* 0x00efe20000000000 */
.L_x_17:
[----:B------:R-:W1:Y:S01]  /*10d0*/  S2UR UR8, SR_CTAID.X ;  /* 0x00000000000879c3 */ /* 0x000e620000002500 */
[----:B------:R-:W-:-:S05]  /*10e0*/  CS2R.32 R52, SR_CgaSize ;  /* 0x0000000000347805 */ /* 0x000fca0000008a00 */
[----:B------:R-:W-:-:S05]  /*10f0*/  IMAD R52, R52, -0xa0, RZ ;  /* 0xffffff6034347824 */ /* 0x000fca00078e02ff */
[----:B------:R-:W-:-:S14]  /*1100*/  R2UR UR4, R52 ;  /* 0x00000000340472ca */ /* 0x000fdc00000e0000 */
[----:B------:R-:W2:Y:S01]  /*1110*/  LDCU UR4, c[0x0][UR4+0x2b0] ;  /* 0x00005600040477ac */ /* 0x000ea20008000800 */
[----:B------:R-:W-:-:S05]  /*1120*/  CS2R.32 R52, SR_CgaSize ;  /* 0x0000000000347805 */ /* 0x000fca0000008a00 */
[----:B------:R-:W-:-:S05]  /*1130*/  IMAD R52, R52, -0xa0, RZ ;  /* 0xffffff6034347824 */ /* 0x000fca00078e02ff */
[----:B------:R-:W-:-:S14]  /*1140*/  R2UR UR5, R52 ;  /* 0x00000000340572ca */ /* 0x000fdc00000e0000 */
[----:B------:R-:W3:Y:S01]  /*1150*/  LDCU UR5, c[0x0][UR5+0x2b4] ;  /* 0x00005680050577ac */ /* 0x000ee20008000800 */
[----:B------:R-:W4:Y:S01]  /*1160*/  S2UR UR9, SR_CTAID.Y ;  /* 0x00000000000979c3 */ /* 0x000f220000002600 */
[----:B------:R-:W-:Y:S01]  /*1170*/  ULOP3.LUT UR46, UR54, 0x3, URZ, 0xc0, !UPT ;  /* 0x00000003362e7892 */ /* 0x000fe2000f8ec0ff */
[----:B------:R-:W-:-:S05]  /*1180*/  CS2R.32 R52, SR_CgaSize ;  /* 0x0000000000347805 */ /* 0x000fca0000008a00 */
[----:B------:R-:W-:-:S05]  /*1190*/  IMAD R52, R52, -0xa0, RZ ;  /* 0xffffff6034347824 */ /* 0x000fca00078e02ff */
[----:B------:R-:W-:-:S14]  /*11a0*/  R2UR UR10, R52 ;  /* 0x00000000340a72ca */ /* 0x000fdc00000e0000 */
[----:B------:R-:W3:Y:S01]  /*11b0*/  LDCU UR10, c[0x0][UR10+0x2a0] ;  /* 0x000054000a0a77ac */ /* 0x000ee20008000800 */
[----:B------:R-:W-:-:S05]  /*11c0*/  CS2R.32 R52, SR_CgaSize ;  /* 0x0000000000347805 */ /* 0x000fca0000008a00 */
[----:B------:R-:W-:-:S05]  /*11d0*/  IMAD R52, R52, -0xa0, RZ ;  /* 0xffffff6034347824 */ /* 0x000fca00078e02ff */
[----:B------:R-:W-:-:S14]  /*11e0*/  R2UR UR11, R52 ;  /* 0x00000000340b72ca */ /* 0x000fdc00000e0000 */
[----:B------:R-:W3:Y:S01]  /*11f0*/  LDCU UR11, c[0x0][UR11+0x2a4] ;  /* 0x000054800b0b77ac */ /* 0x000ee20008000800 */
[----:B------:R-:W3:Y:S01]  /*1200*/  S2UR UR36, SR_CTAID.Z ;  /* 0x00000000002479c3 */ /* 0x000ee20000002700 */
[----:B------:R-:W-:Y:S01]  /*1210*/  UISETP.GT.U32.AND UP1, UPT, UR46, 0xffff, UPT ;  /* 0x0000ffff2e00788c */ /* 0x000fe2000bf24070 */
[----:B------:R-:W3:Y:S01]  /*1220*/  LDCU UR25, c[0x0][0xb24] ;  /* 0x00016480ff1977ac */ /* 0x000ee20008000800 */
[----:B-1----:R-:W-:Y:S01]  /*1230*/  I2FP.F32.U32 R3, UR8 ;  /* 0x0000000800037c45 */ /* 0x002fe20008201000 */
[----:B------:R-:W-:Y:S01]  /*1240*/  UMOV UR24, 0x1111 ;  /* 0x0000111100187882 */ /* 0x000fe20000000000 */
[----:B------:R-:W-:Y:S01]  /*1250*/  UMOV UR21, 0xf ;  /* 0x0000000f00157882 */ /* 0x000fe20000000000 */
[----:B------:R-:W-:Y:S02]  /*1260*/  USHF.L.U32 UR28, UR54, 0x7, URZ ;  /* 0x00000007361c7899 */ /* 0x000fe400080006ff */
[----:B--2---:R-:W-:Y:S01]  /*1270*/  FMUL R3, R3, UR4 ;  /* 0x0000000403037c20 */ /* 0x004fe20008400000 */
[----:B------:R-:W-:Y:S01]  /*1280*/  ULOP3.LUT UR4, UR54, 0xc, URZ, 0xc0, !UPT ;  /* 0x0000000c36047892 */ /* 0x000fe2000f8ec0ff */
[----:B----4-:R-:W-:Y:S01]  /*1290*/  I2FP.F32.U32 R2, UR9 ;  /* 0x0000000900027c45 */ /* 0x010fe20008201000 */
[----:B------:R-:W-:-:S03]  /*12a0*/  USHF.L.U32 UR27, UR54, 0x9, URZ ;  /* 0x00000009361b7899 */ /* 0x000fc600080006ff */
[----:B------:R-:W1:Y:S01]  /*12b0*/  F2I.U32.TRUNC.NTZ R3, R3 ;  /* 0x0000000300037305 */ /* 0x000e62000020f000 */
[----:B------:R-:W-:Y:S01]  /*12c0*/  UISETP.GT.U32.AND UP0, UPT, UR4, 0xffff, UPT ;  /* 0x0000ffff0400788c */ /* 0x000fe2000bf04070 */
[----:B---3--:R-:W-:Y:S01]  /*12d0*/  FMUL R2, R2, UR5 ;  /* 0x0000000502027c20 */ /* 0x008fe20008400000 */
[----:B------:R-:W-:Y:S02]  /*12e0*/  USEL UR5, UR46, 0xffff, !UP1 ;  /* 0x0000ffff2e057887 */ /* 0x000fe4000c800000 */
[----:B------:R-:W-:Y:S02]  /*12f0*/  USEL UR4, UR4, 0xffff, !UP0 ;  /* 0x0000ffff04047887 */ /* 0x000fe4000c000000 */
[----:B------:R-:W-:Y:S01]  /*1300*/  ULOP3.LUT UR5, UR5, 0xffff, URZ, 0xc0, !UPT ;  /* 0x0000ffff05057892 */ /* 0x000fe2000f8ec0ff */
[----:B------:R-:W2:Y:S01]  /*1310*/  F2I.U32.TRUNC.NTZ R2, R2 ;  /* 0x0000000200027305 */ /* 0x000ea2000020f000 */
[----:B------:R-:W-:Y:S02]  /*1320*/  ULOP3.LUT UR4, UR4, 0xffff, URZ, 0xc0, !UPT ;  /* 0x0000ffff04047892 */ /* 0x000fe4000f8ec0ff */
[----:B------:R-:W-:-:S02]  /*1330*/  USHF.L.U32 UR24, UR24, UR5, URZ ;  /* 0x0000000518187299 */ /* 0x000fc400080006ff */
[----:B------:R-:W-:Y:S01]  /*1340*/  USHF.L.U32 UR21, UR21, UR4, URZ ;  /* 0x0000000415157299 */ /* 0x000fe200080006ff */
[----:B-1----:R-:W-:Y:S01]  /*1350*/  R2UR UR7, R3 ;  /* 0x00000000030772ca */ /* 0x002fe200000e0000 */
[----:B------:R-:W-:Y:S01]  /*1360*/  USHF.R.U32.HI UR34, URZ, 0x2, UR54 ;  /* 0x00000002ff227899 */ /* 0x000fe20008011636 */
[----:B------:R-:W1:Y:S01]  /*1370*/  LDCU UR40, c[0x0][0xb24] ;  /* 0x00016480ff2877ac */ /* 0x000e620008000800 */
[----:B------:R-:W3:Y:S01]  /*1380*/  LDCU UR30, c[0x0][0xb30] ;  /* 0x00016600ff1e77ac */ /* 0x000ee20008000800 */
[----:B--2---:R-:W-:Y:S02]  /*1390*/  R2UR UR6, R2 ;  /* 0x00000000020672ca */ /* 0x004fe400000e0000 */
[----:B------:R-:W-:Y:S01]  /*13a0*/  PRMT R2, RZ, 0x7610, R2 ;  /* 0x00007610ff027816 */ /* 0x000fe20000000002 */
[----:B------:R-:W-:-:S06]  /*13b0*/  UISETP.NE.AND UP6, UPT, UR20, 0x2, UPT ;  /* 0x000000021400788c */ /* 0x000fcc000bfc5270 */
[----:B------:R-:W-:Y:S02]  /*13c0*/  UIADD3 UR5, UPT, UPT, -UR7, URZ, URZ ;  /* 0x000000ff07057290 */ /* 0x000fe4000fffe1ff */
[----:B------:R-:W-:Y:S02]  /*13d0*/  ULOP3.LUT UR28, UR28, 0x600, URZ, 0xc0, !UPT ;  /* 0x000006001c1c7892 */ /* 0x000fe4000f8ec0ff */
[----:B------:R-:W-:Y:S02]  /*13e0*/  UIMAD UR5, UR10, UR5, UR8 ;  /* 0x000000050a0572a4 */ /* 0x000fe4000f8e0208 */
[----:B------:R-:W-:Y:S02]  /*13f0*/  ULOP3.LUT UR27, UR27, 0x600, URZ, 0xc0, !UPT ;  /* 0x000006001b1b7892 */ /* 0x000fe4000f8ec0ff */
[----:B------:R-:W-:Y:S02]  /*1400*/  UIADD3 UR4, UPT, UPT, -UR6, URZ, URZ ;  /* 0x000000ff06047290 */ /* 0x000fe4000fffe1ff */
[----:B------:R-:W-:Y:S01]  /*1410*/  IMAD.U32 R52, RZ, RZ, UR5 ;  /* 0x00000005ff347e24 */ /* 0x000fe2000f8e00ff */
[----:B------:R-:W-:-:S02]  /*1420*/  UISETP.GE.AND UP5, UPT, UR25, 0x1, UPT ;  /* 0x000000011900788c */ /* 0x000fc4000bfa6270 */
[----:B------:R-:W-:Y:S01]  /*1430*/  UIMAD UR4, UR11, UR4, UR9 ;  /* 0x000000040b0472a4 */ /* 0x000fe2000f8e0209 */
[----:B------:R-:W-:Y:S01]  /*1440*/  UMOV UR29, UR8 ;  /* 0x00000008001d7c82 */ /* 0x000fe20008000000 */
[----:B------:R-:W-:-:S04]  /*1450*/  UMOV UR32, UR9 ;  /* 0x0000000900207c82 */ /* 0x000fc80008000000 */
[----:B------:R-:W-:Y:S01]  /*1460*/  IMAD.U32 R51, RZ, RZ, UR4 ;  /* 0x00000004ff337e24 */ /* 0x000fe2000f8e00ff */
[----:B-1-3--:R-:W-:Y:S06]  /*1470*/  BRA.U UP4, `(.L_x_18) ;  /* 0x0000000104cc7547 */ /* 0x00afec000b800000 */
[----:B------:R-:W-:Y:S02]  /*1480*/  R2UR UR4, R51 ;  /* 0x00000000330472ca */ /* 0x000fe400000e0000 */
[----:B------:R-:W-:-:S11]  /*1490*/  R2UR UR22, R52 ;  /* 0x00000000341672ca */ /* 0x000fd600000e0000 */
[----:B------:R-:W-:Y:S02]  /*14a0*/  UISETP.NE.AND UP0, UPT, UR4, URZ, UPT ;  /* 0x000000ff0400728c */ /* 0x000fe4000bf05270 */
[----:B------:R-:W-:Y:S02]  /*14b0*/  UISETP.NE.AND UP2, UPT, UR4, 0x1, UPT ;  /* 0x000000010400788c */ /* 0x000fe4000bf45270 */
[----:B------:R-:W-:Y:S02]  /*14c0*/  UISETP.NE.AND UP1, UPT, UR22, URZ, UP0 ;  /* 0x000000ff1600728c */ /* 0x000fe40008725270 */
[----:B------:R-:W-:Y:S02]  /*14d0*/  USEL UR6, URZ, 0x2, UP0 ;  /* 0x00000002ff067887 */ /* 0x000fe40008000000 */
[----:B------:R-:W-:Y:S02]  /*14e0*/  USEL UR9, URZ, 0x1, UP1 ;  /* 0x00000001ff097887 */ /* 0x000fe40008800000 */
[----:B------:R-:W-:-:S02]  /*14f0*/  UISETP.NE.AND UP1, UPT, UR4, 0x2, UPT ;  /* 0x000000020400788c */ /* 0x000fc4000bf25270 */
[----:B------:R-:W-:Y:S02]  /*1500*/  USEL UR12, URZ, 0x4, UP0 ;  /* 0x00000004ff0c7887 */ /* 0x000fe40008000000 */
[----:B------:R-:W-:Y:S02]  /*1510*/  USEL UR16, URZ, 0x8, UP0 ;  /* 0x00000008ff107887 */ /* 0x000fe40008000000 */
[----:B------:R-:W-:Y:S02]  /*1520*/  UISETP.NE.AND UP0, UPT, UR4, 0x3, UPT ;  /* 0x000000030400788c */ /* 0x000fe4000bf05270 */
[----:B------:R-:W-:Y:S02]  /*1530*/  USEL UR4, URZ, 0x100, UP1 ;  /* 0x00000100ff047887 */ /* 0x000fe40008800000 */
[----:B------:R-:W-:Y:S02]  /*1540*/  USEL UR10, URZ, 0x200, UP1 ;  /* 0x00000200ff0a7887 */ /* 0x000fe40008800000 */
[----:B------:R-:W-:-:S02]  /*1550*/  USEL UR14, URZ, 0x400, UP1 ;  /* 0x00000400ff0e7887 */ /* 0x000fc40008800000 */
[----:B------:R-:W-:Y:S02]  /*1560*/  USEL UR18, URZ, 0x800, UP1 ;  /* 0x00000800ff127887 */ /* 0x000fe40008800000 */
[----:B------:R-:W-:Y:S02]  /*1570*/  USEL UR5, URZ, 0x10, UP2 ;  /* 0x00000010ff057887 */ /* 0x000fe40009000000 */
[----:B------:R-:W-:Y:S02]  /*1580*/  UISETP.NE.AND UP1, UPT, UR22, URZ, UPT ;  /* 0x000000ff1600728c */ /* 0x000fe4000bf25270 */
[----:B------:R-:W-:Y:S02]  /*1590*/  USEL UR7, URZ, 0x1000, UP0 ;  /* 0x00001000ff077887 */ /* 0x000fe40008000000 */
[----:B------:R-:W-:Y:S02]  /*15a0*/  USEL UR11, URZ, 0x2000, UP0 ;  /* 0x00002000ff0b7887 */ /* 0x000fe40008000000 */
[----:B------:R-:W-:-:S02]  /*15b0*/  USEL UR15, URZ, 0x4000, UP0 ;  /* 0x00004000ff0f7887 */ /* 0x000fc40008000000 */
[----:B------:R-:W-:Y:S02]  /*15c0*/  USEL UR19, URZ, 0x8000, UP0 ;  /* 0x00008000ff137887 */ /* 0x000fe40008000000 */
[----:B------:R-:W-:Y:S02]  /*15d0*/  UISETP.NE.AND UP0, UPT, UR22, 0x1, UPT ;  /* 0x000000011600788c */ /* 0x000fe4000bf05270 */
[----:B------:R-:W-:Y:S02]  /*15e0*/  USEL UR5, UR5, 0x10, UP1 ;  /* 0x0000001005057887 */ /* 0x000fe40008800000 */
[----:B------:R-:W-:Y:S02]  /*15f0*/  USEL UR4, UR4, 0x100, UP1 ;  /* 0x0000010004047887 */ /* 0x000fe40008800000 */
[----:B------:R-:W-:Y:S02]  /*1600*/  USEL UR8, URZ, 0x20, UP2 ;  /* 0x00000020ff087887 */ /* 0x000fe40009000000 */
[----:B------:R-:W-:-:S02]  /*1610*/  USEL UR7, UR7, 0x1000, UP1 ;  /* 0x0000100007077887 */ /* 0x000fc40008800000 */
[----:B------:R-:W-:Y:S02]  /*1620*/  USEL UR6, UR6, 0x2, UP0 ;  /* 0x0000000206067887 */ /* 0x000fe40008000000 */
[----:B------:R-:W-:Y:S02]  /*1630*/  UIADD3 UR4, UPT, UPT, UR4, UR5, UR9 ;  /* 0x0000000504047290 */ /* 0x000fe4000fffe009 */
[----:B------:R-:W-:Y:S02]  /*1640*/  UISETP.NE.AND UP1, UPT, UR22, 0x2, UPT ;  /* 0x000000021600788c */ /* 0x000fe4000bf25270 */
[----:B------:R-:W-:Y:S02]  /*1650*/  USEL UR8, UR8, 0x20, UP0 ;  /* 0x0000002008087887 */ /* 0x000fe40008000000 */
[----:B------:R-:W-:Y:S02]  /*1660*/  USEL UR5, UR10, 0x200, UP0 ;  /* 0x000002000a057887 */ /* 0x000fe40008000000 */
[----:B------:R-:W-:-:S02]  /*1670*/  UIADD3 UR4, UPT, UPT, UR6, UR7, UR4 ;  /* 0x0000000706047290 */ /* 0x000fc4000fffe004 */
[----:B------:R-:W-:Y:S02]  /*1680*/  USEL UR13, URZ, 0x40, UP2 ;  /* 0x00000040ff0d7887 */ /* 0x000fe40009000000 */
[----:B------:R-:W-:Y:S02]  /*1690*/  USEL UR9, UR11, 0x2000, UP0 ;  /* 0x000020000b097887 */ /* 0x000fe40008000000 */
[----:B------:R-:W-:Y:S02]  /*16a0*/  USEL UR7, UR12, 0x4, UP1 ;  /* 0x000000040c077887 */ /* 0x000fe40008800000 */
[----:B------:R-:W-:Y:S02]  /*16b0*/  UIADD3 UR4, UPT, UPT, UR5, UR8, UR4 ;  /* 0x0000000805047290 */ /* 0x000fe4000fffe004 */
[----:B------:R-:W-:Y:S02]  /*16c0*/  UISETP.NE.AND UP0, UPT, UR22, 0x3, UPT ;  /* 0x000000031600788c */ /* 0x000fe4000bf05270 */
[----:B------:R-:W-:-:S02]  /*16d0*/  USEL UR6, UR13, 0x40, UP1 ;  /* 0x000000400d067887 */ /* 0x000fc40008800000 */
[----:B------:R-:W-:Y:S02]  /*16e0*/  USEL UR5, UR14, 0x400, UP1 ;  /* 0x000004000e057887 */ /* 0x000fe40008800000 */
[----:B------:R-:W-:Y:S02]  /*16f0*/  UIADD3 UR4, UPT, UPT, UR7, UR9, UR4 ;  /* 0x0000000907047290 */ /* 0x000fe4000fffe004 */
[----:B------:R-:W-:Y:S02]  /*1700*/  USEL UR17, URZ, 0x80, UP2 ;  /* 0x00000080ff117887 */ /* 0x000fe40009000000 */
[----:B------:R-:W-:Y:S02]  /*1710*/  USEL UR9, UR15, 0x4000, UP1 ;  /* 0x000040000f097887 */ /* 0x000fe40008800000 */
[----:B------:R-:W-:Y:S02]  /*1720*/  USEL UR8, UR16, 0x8, UP0 ;  /* 0x0000000810087887 */ /* 0x000fe40008000000 */
[----:B------:R-:W-:-:S02]  /*1730*/  UIADD3 UR4, UPT, UPT, UR5, UR6, UR4 ;  /* 0x0000000605047290 */ /* 0x000fc4000fffe004 */
[----:B------:R-:W-:Y:S02]  /*1740*/  USEL UR7, UR17, 0x80, UP0 ;  /* 0x0000008011077887 */ /* 0x000fe40008000000 */
[----:B------:R-:W-:Y:S02]  /*1750*/  USEL UR6, UR18, 0x800, UP0 ;  /* 0x0000080012067887 */ /* 0x000fe40008000000 */
[----:B------:R-:W-:Y:S02]  /*1760*/  UIADD3 UR4, UPT, UPT, UR8, UR9, UR4 ;  /* 0x0000000908047290 */ /* 0x000fe4000fffe004 */
[----:B------:R-:W-:Y:S02]  /*1770*/  USEL UR5, UR19, 0x8000, UP0 ;  /* 0x0000800013057887 */ /* 0x000fe40008000000 */
[----:B------:R-:W-:-:S04]  /*1780*/  UIADD3 UR4, UPT, UPT, UR6, UR7, UR4 ;  /* 0x0000000706047290 */ /* 0x000fc8000fffe004 */
[----:B------:R-:W-:-:S06]  /*1790*/  UIADD3 UR4, UPT, UPT, UR4, UR5, URZ ;  /* 0x0000000504047290 */ /* 0x000fcc000fffe0ff */
[----:B------:R-:W-:Y:S02]  /*17a0*/  IMAD.U32 R2, RZ, RZ, UR4 ;  /* 0x00000004ff027e24 */ /* 0x000fe4000f8e00ff */
.L_x_18:
[----:B------:R-:W-:Y:S05]  /*17b0*/  BRA.U !UP5, `(.L_x_19) ;  /* 0x000000010dd47547 */ /* 0x000fea000b800000 */
[----:B------:R-:W1:Y:S01]  /*17c0*/  LDCU.128 UR12, c[0x0][0xb10] ;  /* 0x00016200ff0c77ac */ /* 0x000e620008000c00 */
[----:B------:R-:W2:Y:S01]  /*17d0*/  LDCU UR6, c[0x0][0x370] ;  /* 0x00006e00ff0677ac */ /* 0x000ea20008000800 */
[----:B------:R-:W3:Y:S01]  /*17e0*/  LDCU UR5, c[0x0][0x374] ;  /* 0x00006e80ff0577ac */ /* 0x000ee20008000800 */
[----:B------:R-:W4:Y:S01]  /*17f0*/  LDCU UR26, c[0x0][0xb0c] ;  /* 0x00016180ff1a77ac */ /* 0x000f220008000800 */
[----:B------:R-:W4:Y:S01]  /*1800*/  LDCU UR7, c[0x0][0xb20] ;  /* 0x00016400ff0777ac */ /* 0x000f220008000800 */
[----:B------:R-:W4:Y:S01]  /*1810*/  LDCU.64 UR8, c[0x0][0xb28] ;  /* 0x00016500ff0877ac */ /* 0x000f220008000a00 */
[----:B-1----:R-:W-:Y:S02]  /*1820*/  UISETP.NE.AND UP0, UPT, UR14, 0x1, UPT ;  /* 0x000000010e00788c */ /* 0x002fe4000bf05270 */
[----:B---3--:R-:W-:Y:S02]  /*1830*/  UIMAD.WIDE.U32 UR10, UR5, UR15, URZ ;  /* 0x0000000f050a72a5 */ /* 0x008fe4000f8e00ff */
[----:B--2---:R-:W-:-:S02]  /*1840*/  UIMAD.WIDE.U32 UR18, UR6, UR12, URZ ;  /* 0x0000000c061272a5 */ /* 0x004fc4000f8e00ff */
[----:B----4-:R-:W-:Y:S02]  /*1850*/  UISETP.NE.AND UP1, UPT, UR26, 0x1, UPT ;  /* 0x000000011a00788c */ /* 0x010fe4000bf25270 */
[----:B------:R-:W-:Y:S01]  /*1860*/  UISETP.NE.AND UP2, UPT, UR25, 0x1, UPT ;  /* 0x000000011900788c */ /* 0x000fe2000bf45270 */
[----:B------:R-:W-:Y:S02]  /*1870*/  UMOV UR10, UR11 ;  /* 0x0000000b000a7c82 */ /* 0x000fe40008000000 */
[----:B------:R-:W-:Y:S01]  /*1880*/  UMOV UR18, UR19 ;  /* 0x0000001300127c82 */ /* 0x000fe20008000000 */
[----:B------:R-:W-:Y:S02]  /*1890*/  @UP0 USHF.R.U32.HI UR5, URZ, UR7, UR10 ;  /* 0x00000007ff050299 */ /* 0x000fe4000801160a */
[----:B------:R-:W-:Y:S02]  /*18a0*/  UIMAD.WIDE.U32 UR22, UR32, UR15, URZ ;  /* 0x0000000f201672a5 */ /* 0x000fe4000f8e00ff */
[----:B------:R-:W-:-:S02]  /*18b0*/  UIMAD.WIDE.U32 UR10, UR5, UR8, URZ ;  /* 0x00000008050a72a5 */ /* 0x000fc4000f8e00ff */
[----:B------:R-:W-:Y:S02]  /*18c0*/  @UP1 USHF.R.U32.HI UR6, URZ, UR13, UR18 ;  /* 0x0000000dff061299 */ /* 0x000fe40008011612 */
[----:B------:R-:W-:Y:S02]  /*18d0*/  UIMAD.WIDE.U32 UR16, UR29, UR12, URZ ;  /* 0x0000000c1d1072a5 */ /* 0x000fe4000f8e00ff */
[----:B------:R-:W-:Y:S01]  /*18e0*/  UIMAD.WIDE.U32 UR18, UR6, UR8, URZ ;  /* 0x00000008061272a5 */ /* 0x000fe2000f8e00ff */
[----:B------:R-:W-:Y:S01]  /*18f0*/  UMOV UR4, UR23 ;  /* 0x0000001700047c82 */ /* 0x000fe20008000000 */
[----:B------:R-:W-:Y:S01]  /*1900*/  UMOV UR10, UR11 ;  /* 0x0000000b000a7c82 */ /* 0x000fe20008000000 */
[----:B------:R-:W-:Y:S02]  /*1910*/  USHF.R.U32.HI UR4, URZ, UR7, UR4 ;  /* 0x00000007ff047299 */ /* 0x000fe40008011604 */
[----:B------:R-:W-:Y:S01]  /*1920*/  @UP2 USHF.R.U32.HI UR5, URZ, UR9, UR10 ;  /* 0x00000009ff052299 */ /* 0x000fe2000801160a */
[----:B------:R-:W-:Y:S01]  /*1930*/  UMOV UR16, UR17 ;  /* 0x0000001100107c82 */ /* 0x000fe20008000000 */
[----:B------:R-:W-:Y:S01]  /*1940*/  UMOV UR18, UR19 ;  /* 0x0000001300127c82 */ /* 0x000fe20008000000 */
[----:B------:R-:W-:-:S02]  /*1950*/  USHF.R.U32.HI UR13, URZ, UR13, UR16 ;  /* 0x0000000dff0d7299 */ /* 0x000fc40008011610 */
[----:B------:R-:W-:Y:S02]  /*1960*/  USEL UR4, UR32, UR4, !UP0 ;  /* 0x0000000420047287 */ /* 0x000fe4000c000000 */
[----:B------:R-:W-:Y:S02]  /*1970*/  @UP2 USHF.R.U32.HI UR6, URZ, UR9, UR18 ;  /* 0x00000009ff062299 */ /* 0x000fe40008011612 */
[----:B------:R-:W-:Y:S02]  /*1980*/  UIMAD UR7, UR5, UR25, URZ ;  /* 0x00000019050772a4 */ /* 0x000fe4000f8e02ff */
[----:B------:R-:W-:Y:S02]  /*1990*/  USEL UR5, UR29, UR13, !UP1 ;  /* 0x0000000d1d057287 */ /* 0x000fe4000c800000 */
[----:B------:R-:W-:Y:S02]  /*19a0*/  UIMAD UR12, UR6, UR25, URZ ;  /* 0x00000019060c72a4 */ /* 0x000fe4000f8e02ff */
[----:B------:R-:W-:-:S02]  /*19b0*/  UISETP.GE.AND UP0, UPT, UR4, UR7, UPT ;  /* 0x000000070400728c */ /* 0x000fc4000bf06270 */
[----:B------:R-:W-:Y:S02]  /*19c0*/  UIMAD.WIDE.U32 UR10, UR4, UR8, URZ ;  /* 0x00000008040a72a5 */ /* 0x000fe4000f8e00ff */
[----:B------:R-:W-:Y:S02]  /*19d0*/  UISETP.GE.OR UP0, UPT, UR5, UR12, UP0 ;  /* 0x0000000c0500728c */ /* 0x000fe40008706670 */
[----:B------:R-:W-:Y:S02]  /*19e0*/  UIMAD.WIDE.U32 UR12, UR5, UR8, URZ ;  /* 0x00000008050c72a5 */ /* 0x000fe4000f8e00ff */
[----:B------:R-:W-:Y:S01]  /*19f0*/  UIADD3 UR10, UPT, UPT, -UR4, URZ, URZ ;  /* 0x000000ff040a7290 */ /* 0x000fe2000fffe1ff */
[----:B------:R-:W-:Y:S01]  /*1a00*/  UMOV UR8, UR11 ;  /* 0x0000000b00087c82 */ /* 0x000fe20008000000 */
[----:B------:R-:W-:Y:S02]  /*1a10*/  UIADD3 UR11, UPT, UPT, -UR5, URZ, URZ ;  /* 0x000000ff050b7290 */ /* 0x000fe4000fffe1ff */
[----:B------:R-:W-:-:S03]  /*1a20*/  USHF.R.U32.HI UR8, URZ, UR9, UR8 ;  /* 0x00000009ff087299 */ /* 0x000fc60008011608 */
[----:B------:R-:W-:Y:S01]  /*1a30*/  @!UP0 UMOV UR7, UR13 ;  /* 0x0000000d00078c82 */ /* 0x000fe20008000000 */
[----:B------:R-:W-:Y:S02]  /*1a40*/  UIMAD UR32, UR14, UR10, UR32 ;  /* 0x0000000a0e2072a4 */ /* 0x000fe4000f8e0220 */
[----:B------:R-:W-:Y:S02]  /*1a50*/  USEL UR8, UR4, UR8, !UP2 ;  /* 0x0000000804087287 */ /* 0x000fe4000d000000 */
[----:B------:R-:W-:Y:S02]  /*1a60*/  @!UP0 USHF.R.U32.HI UR7, URZ, UR9, UR7 ;  /* 0x00000009ff078299 */ /* 0x000fe40008011607 */
[----:B------:R-:W-:Y:S02]  /*1a70*/  UIADD3 UR9, UPT, UPT, -UR8, URZ, URZ ;  /* 0x000000ff08097290 */ /* 0x000fe4000fffe1ff */
[----:B------:R-:W-:Y:S02]  /*1a80*/  @!UP0 USEL UR7, UR5, UR7, !UP2 ;  /* 0x0000000705078287 */ /* 0x000fe4000d000000 */
[----:B------:R-:W-:-:S02]  /*1a90*/  UIMAD UR9, UR25, UR9, UR4 ;  /* 0x00000009190972a4 */ /* 0x000fc4000f8e0204 */
[----:B------:R-:W-:Y:S02]  /*1aa0*/  @!UP0 UIADD3 UR8, UPT, UPT, UR8, -UR7, URZ ;  /* 0x8000000708088290 */ /* 0x000fe4000fffe0ff */
[----:B------:R-:W-:Y:S02]  /*1ab0*/  @!UP0 UIMAD UR6, UR9, UR6, UR7 ;  /* 0x00000006090682a4 */ /* 0x000fe4000f8e0207 */
[----:B------:R-:W-:Y:S02]  /*1ac0*/  @!UP0 UIMAD UR4, UR8, UR25, UR5 ;  /* 0x00000019080482a4 */ /* 0x000fe4000f8e0205 */
[----:B------:R-:W-:Y:S02]  /*1ad0*/  UIMAD UR29, UR26, UR11, UR29 ;  /* 0x0000000b1a1d72a4 */ /* 0x000fe4000f8e021d */
[----:B------:R-:W-:Y:S01]  /*1ae0*/  UIMAD UR32, UR4, UR14, UR32 ;  /* 0x0000000e042072a4 */ /* 0x000fe2000f8e0220 */
[----:B------:R-:W-:Y:S02]  /*1af0*/  @!UP0 UMOV UR5, UR6 ;  /* 0x0000000600058c82 */ /* 0x000fe40008000000 */
[----:B------:R-:W-:-:S12]  /*1b00*/  UIMAD UR29, UR5, UR26, UR29 ;  /* 0x0000001a051d72a4 */ /* 0x000fd8000f8e021d */
.L_x_19:
[----:B------:R-:W-:-:S09]  /*1b10*/  UISETP.NE.AND UP0, UPT, UR30, 0x1, UPT ;  /* 0x000000011e00788c */ /* 0x000fd2000bf05270 */
[----:B------:R-:W-:Y:S05]  /*1b20*/  BRA.U UP0, `(.L_x_20) ;  /* 0x0000000100447547 */ /* 0x000fea000b800000 */
[----:B------:R-:W1:Y:S01]  /*1b30*/  LDCU.128 UR8, c[0x0][0xb10] ;  /* 0x00016200ff0877ac */ /* 0x000e620008000c00 */
[----:B------:R-:W2:Y:S01]  /*1b40*/  LDCU UR12, c[0x0][0xb0c] ;  /* 0x00016180ff0c77ac */ /* 0x000ea20008000800 */
[----:B------:R-:W3:Y:S01]  /*1b50*/  LDCU UR13, c[0x0][0xb20] ;  /* 0x00016400ff0d77ac */ /* 0x000ee20008000800 */
[----:B-1----:R-:W-:Y:S02]  /*1b60*/  UIMAD.WIDE.U32 UR6, UR29, UR8, URZ ;  /* 0x000000081d0672a5 */ /* 0x002fe4000f8e00ff */
[----:B------:R-:W-:Y:S02]  /*1b70*/  UIMAD.WIDE.U32 UR4, UR32, UR11, URZ ;  /* 0x0000000b200472a5 */ /* 0x000fe4000f8e00ff */
[----:B--2---:R-:W-:Y:S02]  /*1b80*/  UISETP.NE.AND UP1, UPT, UR12, 0x1, UPT ;  /* 0x000000010c00788c */ /* 0x004fe4000bf25270 */
[----:B------:R-:W-:Y:S01]  /*1b90*/  UISETP.NE.AND UP0, UPT, UR10, 0x1, UPT ;  /* 0x000000010a00788c */ /* 0x000fe2000bf05270 */
[----:B------:R-:W-:-:S02]  /*1ba0*/  UMOV UR6, UR7 ;  /* 0x0000000700067c82 */ /* 0x000fc40008000000 */
[----:B------:R-:W-:Y:S01]  /*1bb0*/  UMOV UR4, UR5 ;  /* 0x0000000500047c82 */ /* 0x000fe20008000000 */
[----:B------:R-:W-:Y:S02]  /*1bc0*/  USHF.R.U32.HI UR9, URZ, UR9, UR6 ;  /* 0x00000009ff097299 */ /* 0x000fe40008011606 */
[----:B---3--:R-:W-:Y:S02]  /*1bd0*/  USHF.R.U32.HI UR4, URZ, UR13, UR4 ;  /* 0x0000000dff047299 */ /* 0x008fe40008011604 */
[----:B------:R-:W-:Y:S02]  /*1be0*/  USEL UR5, UR29, UR9, !UP1 ;  /* 0x000000091d057287 */ /* 0x000fe4000c800000 */
[----:B------:R-:W-:-:S04]  /*1bf0*/  USEL UR4, UR32, UR4, !UP0 ;  /* 0x0000000420047287 */ /* 0x000fc8000c000000 */
[----:B------:R-:W-:Y:S02]  /*1c00*/  UIADD3 UR6, UPT, UPT, UR5, -UR4, URZ ;  /* 0x8000000405067290 */ /* 0x000fe4000fffe0ff */
[----:B------:R-:W-:Y:S02]  /*1c10*/  UIADD3 UR4, UPT, UPT, -UR5, UR4, URZ ;  /* 0x0000000405047290 */ /* 0x000fe4000fffe1ff */
[----:B------:R-:W-:Y:S02]  /*1c20*/  UIMAD UR32, UR6, UR10, UR32 ;  /* 0x0000000a062072a4 */ /* 0x000fe4000f8e0220 */
[----:B------:R-:W-:-:S12]  /*1c30*/  UIMAD UR29, UR4, UR12, UR29 ;  /* 0x0000000c041d72a4 */ /* 0x000fd8000f8e021d */
.L_x_20:
[----:B------:R-:W-:-:S09]  /*1c40*/  UISETP.EQ.U32.AND UP0, UPT, UR31, 0x1, UPT ;  /* 0x000000011f00788c */ /* 0x000fd2000bf02070 */
[----:B------:R-:W-:Y:S05]  /*1c50*/  BRA.U !UP0, `(.L_x_21) ;  /* 0x00000001080c7547 */ /* 0x000fea000b800000 */
[----:B------:R-:W-:Y:S01]  /*1c60*/  UCGABAR_WAIT ;  /* 0x0000000000007dc7 */ /* 0x000fe20008000000 */
[----:B------:R-:W-:Y:S01]  /*1c70*/  CCTL.IVALL ;  /* 0x00000000ff00798f */ /* 0x000fe20002000000 */
[----:B------:R-:W-:Y:S05]  /*1c80*/  BRA `(.L_x_22) ;  /* 0x0000000000047947 */ /* 0x000fea0003800000 */
.L_x_21:
[----:B------:R-:W-:Y:S06]  /*1c90*/  BAR.SYNC.DEFER_BLOCKING 0x0 ;  /* 0x0000000000007b1d */ /* 0x000fec0000010000 */
.L_x_22:
[----:B------:R-:W-:Y:S05]  /*1ca0*/  BRA.U UP6, `(.L_x_23) ;  /* 0x0000002106047547 */ /* 0x000fea000b800000 */
[----:B------:R-:W1:Y:S01]  /*1cb0*/  LDCU UR6, c[0x0][0x38c] ;  /* 0x00007180ff0677ac */ /* 0x000e620008000800 */
[----:B------:R-:W-:Y:S01]  /*1cc0*/  PLOP3.LUT P1, PT, PT, PT, UP3, 0x80, 0x8 ;  /* 0x000000000008781c */ /* 0x000fe20003f2f038 */
[----:B------:R-:W-:Y:S01]  /*1cd0*/  IMAD.MOV.U32 R12, RZ, RZ, 0x1 ;  /* 0x00000001ff0c7424 */ /* 0x000fe200078e00ff */
[----:B------:R-:W-:Y:S01]  /*1ce0*/  ISETP.EQ.OR P2, PT, R0, RZ, P3 ;  /* 0x000000ff0000720c */ /* 0x000fe20001f42670 */
[----:B------:R-:W-:Y:S01]  /*1cf0*/  UISETP.NE.AND UP1, UPT, UR20, URZ, UPT ;  /* 0x000000ff1400728c */ /* 0x000fe2000bf25270 */
[----:B------:R-:W-:Y:S02]  /*1d00*/  PLOP3.LUT P1, PT, P1, PT, PT, 0x8, 0x80 ;  /* 0x000000000080781c */ /* 0x000fe40000f2e170 */
[----:B------:R-:W-:Y:S01]  /*1d10*/  CS2R R10, SRZ ;  /* 0x00000000000a7805 */ /* 0x000fe2000001ff00 */
[----:B------:R-:W-:Y:S01]  /*1d20*/  IMAD.MOV.U32 R9, RZ, RZ, RZ ;  /* 0x000000ffff097224 */ /* 0x000fe200078e00ff */
[----:B------:R-:W2:Y:S01]  /*1d30*/  LDCU UR41, c[0x0][0x370] ;  /* 0x00006e00ff2977ac */ /* 0x000ea20008000800 */
[----:B------:R-:W-:Y:S01]  /*1d40*/  IMAD.MOV.U32 R8, RZ, RZ, 0x1 ;  /* 0x00000001ff087424 */ /* 0x000fe200078e00ff */
[----:B------:R-:W3:Y:S01]  /*1d50*/  LDCU.64 UR30, c[0x0][0x348] ;  /* 0x00006900ff1e77ac */ /* 0x000ee20008000a00 */
[----:B------:R-:W4:Y:S01]  /*1d60*/  LDCU UR39, c[0x0][0x374] ;  /* 0x00006e80ff2777ac */ /* 0x000f220008000800 */
[----:B-1----:R-:W-:-:S02]  /*1d70*/  UIADD3 UR5, UPT, UPT, UR6, 0x1f, URZ ;  /* 0x0000001f06057890 */ /* 0x002fc4000fffe0ff */
[----:B------:R-:W-:Y:S02]  /*1d80*/  UIADD3 UR47, UPT, UPT, UR6, 0x3e, URZ ;  /* 0x0000003e062f7890 */ /* 0x000fe4000fffe0ff */
[----:B------:R-:W-:Y:S02]  /*1d90*/  USHF.R.S32.HI UR4, URZ, 0x1f, UR5 ;  /* 0x0000001fff047899 */ /* 0x000fe40008011405 */
[----:B------:R-:W-:Y:S02]  /*1da0*/  USEL UR26, UR33, 0x2, UP1 ;  /* 0x00000002211a7887 */ /* 0x000fe40008800000 */
[----:B------:R-:W-:Y:S02]  /*1db0*/  ULEA.HI UR4, UR4, UR5, URZ, 0x5 ;  /* 0x0000000504047291 */ /* 0x000fe4000f8f28ff */
[----:B------:R-:W-:Y:S02]  /*1dc0*/  USHF.L.U32 UR5, UR34, 0x4, URZ ;  /* 0x0000000422057899 */ /* 0x000fe400080006ff */
[----:B------:R-:W-:-:S02]  /*1dd0*/  USHF.R.S32.HI UR43, URZ, 0x5, UR4 ;  /* 0x00000005ff2b7899 */ /* 0x000fc40008011404 */
[----:B------:R-:W-:Y:S02]  /*1de0*/  UIADD3 UR4, UPT, UPT, UR6, -0x1, URZ ;  /* 0xffffffff06047890 */ /* 0x000fe4000fffe0ff */
[----:B------:R-:W-:Y:S02]  /*1df0*/  UISETP.LT.U32.AND UP0, UPT, UR43, 0x1a, UPT ;  /* 0x0000001a2b00788c */ /* 0x000fe4000bf01070 */
[----:B------:R-:W-:Y:S02]  /*1e00*/  UISETP.GE.U32.AND UP2, UPT, UR4, -0x3f, UPT ;  /* 0xffffffc10400788c */ /* 0x000fe4000bf46070 */
[----:B------:R-:W-:Y:S02]  /*1e10*/  USEL UR42, UR43, 0x1a, UP0 ;  /* 0x0000001a2b2a7887 */ /* 0x000fe40008000000 */
[----:B------:R-:W-:Y:S02]  /*1e20*/  ULOP3.LUT UR44, UR5, 0x30, URZ, 0xe2, !UPT ;  /* 0x00000030052c7892 */ /* 0x000fe4000f8ee2ff */
[----:B------:R-:W-:-:S02]  /*1e30*/  UIADD3 UR25, UPT, UPT, UR42, -0x1, URZ ;  /* 0xffffffff2a197890 */ /* 0x000fc4000fffe0ff */
[----:B------:R-:W-:Y:S01]  /*1e40*/  UIADD3 UR45, UPT, UPT, UR43, -UR42, URZ ;  /* 0x8000002a2b2d7290 */ /* 0x000fe2000fffe0ff */
[----:B------:R-:W-:Y:S02]  /*1e50*/  UMOV UR5, URZ ;  /* 0x000000ff00057c82 */ /* 0x000fe40008000000 */
[----:B------:R-:W-:-:S04]  /*1e60*/  @UP2 UIADD3 UR25, UPT, UPT, UR42, URZ, URZ ;  /* 0x000000ff2a192290 */ /* 0x000fc8000fffe0ff */
[----:B--234-:R-:W-:-:S12]  /*1e70*/  UIADD3 UR25, UPT, UPT, UR25, 0x1, URZ ;  /* 0x0000000119197890 */ /* 0x01cfd8000fffe0ff */
.L_x_43:
[----:B------:R-:W-:Y:S01]  /*1e80*/  UISETP.NE.AND UP0, UPT, UR54, URZ, UPT ;  /* 0x000000ff3600728c */ /* 0x000fe2000bf05270 */
[----:B------:R-:W1:Y:S08]  /*1e90*/  S2UR UR54, SR_CgaCtaId ;  /* 0x00000000003679c3 */ /* 0x000e700000008800 */
[----:B------:R-:W-:Y:S05]  /*1ea0*/  BRA.U UP0, `(.L_x_24) ;  /* 0x0000000100347547 */ /* 0x000fea000b800000 */
[----:B------:R-:W2:Y:S01]  /*1eb0*/  S2R R0, SR_CgaCtaId ;  /* 0x0000000000007919 */ /* 0x000ea20000008800 */
[----:B------:R-:W-:-:S04]  /*1ec0*/  MOV R2, 0x400 ;  /* 0x0000040000027802 */ /* 0x000fc80000000f00 */
[----:B--2---:R-:W-:Y:S02]  /*1ed0*/  LEA R0, R0, R2, 0x18 ;  /* 0x0000000200007211 */ /* 0x004fe400078ec0ff */
[----:B------:R-:W-:-:S03]  /*1ee0*/  SHF.L.U32 R2, R8, 0x1f, RZ ;  /* 0x0000001f08027819 */ /* 0x000fc600000006ff */
[----:B------:R-:W-:-:S04]  /*1ef0*/  IMAD R0, R9, 0x8, R0 ;  /* 0x0000000809007824 */ /* 0x000fc800078e0200 */
[----:B------:R-:W2:Y:S02]  /*1f00*/  SYNCS.PHASECHK.TRANS64.TRYWAIT P0, [R0+URZ+0x250], R2 ;  /* 0x00025002000075a7 */ /* 0x000ea400080011ff */
[----:B--2---:R-:W-:Y:S05]  /*1f10*/  @!P0 BRA `(.L_x_25) ;  /* 0x0000006800008947 */ /* 0x004fea0003800000 */
.L_x_145:
[----:B------:R-:W-:Y:S01]  /*1f20*/  VIADD R9, R9, 0x1 ;  /* 0x0000000109097836 */ /* 0x000fe20000000000 */
[----:B------:R2:W-:Y:S04]  /*1f30*/  SYNCS.ARRIVE.TRANS64.A1T0 RZ, [R0+URZ+0x240], RZ ;  /* 0x000240ff00ff79a7 */ /* 0x0005e800081000ff */
[----:B------:R-:W-:-:S04]  /*1f40*/  ISETP.NE.AND P0, PT, R9, 0x2, PT ;  /* 0x000000020900780c */ /* 0x000fc80003f05270 */
[----:B------:R-:W-:Y:S02]  /*1f50*/  SEL R9, R9, RZ, P0 ;  /* 0x000000ff09097207 */ /* 0x000fe40000000000 */
[----:B--2---:R-:W-:-:S04]  /*1f60*/  SEL R0, RZ, 0x1, P0 ;  /* 0x00000001ff007807 */ /* 0x004fc80000000000 */
[----:B------:R-:W-:-:S07]  /*1f70*/  LOP3.LUT R8, R8, R0, RZ, 0x3c, !PT ;  /* 0x0000000008087212 */ /* 0x000fce00078e3cff */
.L_x_24:
[----:B------:R-:W-:Y:S01]  /*1f80*/  UMOV UR6, 0x400 ;  /* 0x0000040000067882 */ /* 0x000fe20000000000 */
[----:B------:R-:W-:Y:S01]  /*1f90*/  SHF.L.U32 R0, R12, 0x1f, RZ ;  /* 0x0000001f0c007819 */ /* 0x000fe200000006ff */
[----:B-1----:R-:W-:Y:S02]  /*1fa0*/  ULEA UR6, UR54, UR6, 0x18 ;  /* 0x0000000636067291 */ /* 0x002fe4000f8ec0ff */
[----:B------:R-:W-:Y:S02]  /*1fb0*/  UISETP.GE.U32.AND UP0, UPT, UR47, 0x3f, UPT ;  /* 0x0000003f2f00788c */ /* 0x000fe4000bf06070 */
[----:B------:R-:W-:Y:S02]  /*1fc0*/  ULEA UR4, UR5, UR6, 0x3 ;  /* 0x0000000605047291 */ /* 0x000fe4000f8e18ff */
[----:B------:R-:W-:Y:S02]  /*1fd0*/  ULEA UR11, UR32, UR46, 0x2 ;  /* 0x0000002e200b7291 */ /* 0x000fe4000f8e10ff */
[----:B------:R-:W-:-:S02]  /*1fe0*/  ULEA UR35, UR29, UR44, 0x6 ;  /* 0x0000002c1d237291 */ /* 0x000fc4000f8e30ff */
[----:B------:R-:W-:Y:S01]  /*1ff0*/  USHF.L.U32 UR11, UR11, 0x4, URZ ;  /* 0x000000040b0b7899 */ /* 0x000fe200080006ff */
[----:B------:R-:W-:Y:S02]  /*2000*/  UMOV UR13, URZ ;  /* 0x000000ff000d7c82 */ /* 0x000fe40008000000 */
[----:B------:R1:W2:Y:S01]  /*2010*/  SYNCS.PHASECHK.TRANS64.TRYWAIT P0, [UR4+0xd0], R0 ;  /* 0x0000d000ff0075a7 */ /* 0x0002a20008001104 */
[----:B------:R-:W-:Y:S08]  /*2020*/  BRA.U !UP0, `(.L_x_26) ;  /* 0x0000000108cc7547 */ /* 0x000ff0000b800000 */
[----:B------:R-:W-:Y:S01]  /*2030*/  UMOV UR7, URZ ;  /* 0x000000ff00077c82 */ /* 0x000fe20008000000 */
[----:B------:R-:W-:-:S05]  /*2040*/  UMOV UR4, UR5 ;  /* 0x0000000500047c82 */ /* 0x000fca0008000000 */
.L_x_32:
[----:B------:R-:W-:Y:S01]  /*2050*/  ULEA UR33, UR4, UR6, 0x3 ;  /* 0x0000000604217291 */ /* 0x000fe2000f8e18ff */
[----:B------:R-:W-:Y:S01]  /*2060*/  @!P3 MOV R2, 0x2000 ;  /* 0x000020000002b802 */ /* 0x000fe20000000f00 */
[----:B--2-4-:R-:W-:Y:S10]  /*2070*/  @P0 BRA `(.L_x_27) ;  /* 0x00000000000c0947 */ /* 0x014ff40003800000 */
[----:B------:R-:W-:-:S04]  /*2080*/  SHF.L.U32 R3, R12, 0x1f, RZ ;  /* 0x0000001f0c037819 */ /* 0x000fc800000006ff */
[----:B------:R-:W2:Y:S02]  /*2090*/  SYNCS.PHASECHK.TRANS64.TRYWAIT P0, [UR33+0xd0], R3 ;  /* 0x0000d003ff0075a7 */ /* 0x000ea40008001121 */
[----:B--2---:R-:W-:Y:S05]  /*20a0*/  @!P0 BRA `(.L_x_28) ;  /* 0x0000006400b08947 */ /* 0x004fea0003800000 */
.L_x_27:
[----:B------:R2:W-:Y:S01]  /*20b0*/  @!P3 SYNCS.ARRIVE.TRANS64 RZ, [UR33], R2 ;  /* 0x00000002ffffb9a7 */ /* 0x0005e20008000021 */
[----:B------:R-:W-:-:S04]  /*20c0*/  ULOP3.LUT UR5, UR26, 0x2, URZ, 0xfc, !UPT ;  /* 0x000000021a057892 */ /* 0x000fc8000f8efcff */
[----:B------:R-:W-:-:S09]  /*20d0*/  UISETP.NE.AND UP0, UPT, UR5, 0x2, UPT ;  /* 0x000000020500788c */ /* 0x000fd2000bf05270 */
[----:B------:R-:W-:Y:S05]  /*20e0*/  BRA.U UP0, `(.L_x_29) ;  /* 0x0000000100047547 */ /* 0x000fea000b800000 */
[----:B------:R-:W-:Y:S05]  /*20f0*/  BPT.TRAP 0x1 ;  /* 0x000000040000795c */ /* 0x000fea0000300000 */
.L_x_29:
[----:B------:R-:W-:Y:S04]  /*2100*/  BSSY.RECONVERGENT B0, `(.L_x_30) ;  /* 0x0000003000007945 */ /* 0x000fe80003800200 */
[----:B------:R-:W-:Y:S05]  /*2110*/  @P2 BRA `(.L_x_31) ;  /* 0x0000000000042947 */ /* 0x000fea0003800000 */
[----:B------:R-:W-:Y:S05]  /*2120*/  BPT.TRAP 0x1 ;  /* 0x000000040000795c */ /* 0x000fea0000300000 */
.L_x_31:
[----:B------:R-:W-:Y:S05]  /*2130*/  BSYNC.RECONVERGENT B0 ;  /* 0x0000000000007941 */ /* 0x000fea0003800200 */
.L_x_30:
[----:B------:R-:W-:Y:S02]  /*2140*/  UIADD3 UR5, UPT, UPT, UR4, 0x1, URZ ;  /* 0x0000000104057890 */ /* 0x000fe4000fffe0ff */
[----:B------:R-:W-:Y:S02]  /*2150*/  USHF.L.U32 UR4, UR4, 0xb, URZ ;  /* 0x0000000b04047899 */ /* 0x000fe400080006ff */
[----:B------:R-:W-:Y:S02]  /*2160*/  UISETP.NE.AND UP0, UPT, UR5, 0x1a, UPT ;  /* 0x0000001a0500788c */ /* 0x000fe4000bf05270 */
[----:B------:R-:W-:Y:S02]  /*2170*/  ULOP3.LUT UR32, UR28, UR4, URZ, 0xfc, !UPT ;  /* 0x000000041c207292 */ /* 0x000fe4000f8efcff */
[----:B------:R-:W-:Y:S02]  /*2180*/  USEL UR9, URZ, 0x1, UP0 ;  /* 0x00000001ff097887 */ /* 0x000fe40008000000 */
[----:B------:R-:W-:-:S02]  /*2190*/  USEL UR5, UR5, URZ, UP0 ;  /* 0x000000ff05057287 */ /* 0x000fc40008000000 */
[----:B------:R-:W-:Y:S02]  /*21a0*/  UIADD3 UR14, UP0, UPT, UR30, 0x180, URZ ;  /* 0x000001801e0e7890 */ /* 0x000fe4000ff1e0ff */
[----:B------:R-:W-:Y:S01]  /*21b0*/  ULEA UR8, UR5, UR6, 0x3 ;  /* 0x0000000605087291 */ /* 0x000fe2000f8e18ff */
[----:B------:R-:W-:Y:S01]  /*21c0*/  LOP3.LUT R12, R12, UR9, RZ, 0x3c, !PT ;  /* 0x000000090c0c7c12 */ /* 0x000fe2000f8e3cff */
[----:B------:R-:W-:Y:S02]  /*21d0*/  ULOP3.LUT UR4, UR27, UR4, URZ, 0xfc, !UPT ;  /* 0x000000041b047292 */ /* 0x000fe4000f8efcff */
[----:B------:R-:W-:Y:S01]  /*21e0*/  USHF.L.U32 UR34, UR7, 0x5, URZ ;  /* 0x0000000507227899 */ /* 0x000fe200080006ff */
[----:B-1----:R-:W-:Y:S01]  /*21f0*/  SHF.L.U32 R0, R12, 0x1f, RZ ;  /* 0x0000001f0c007819 */ /* 0x002fe200000006ff */
[----:B------:R-:W-:Y:S02]  /*2200*/  UIADD3 UR7, UPT, UPT, UR7, 0x1, URZ ;  /* 0x0000000107077890 */ /* 0x000fe4000fffe0ff */
[----:B------:R-:W-:Y:S01]  /*2210*/  UIADD3 UR16, UP1, UPT, UR30, 0x80, URZ ;  /* 0x000000801e107890 */ /* 0x000fe2000ff3e0ff */
[----:B------:R3:W4:Y:S01]  /*2220*/  SYNCS.PHASECHK.TRANS64.TRYWAIT P0, [UR8+0xd0], R0 ;  /* 0x0000d000ff0075a7 */ /* 0x0007220008001108 */
[----:B------:R-:W-:-:S02]  /*2230*/  ULEA UR32, UR32, UR6, 0x1 ;  /* 0x0000000620207291 */ /* 0x000fc4000f8e08ff */
[----:B------:R-:W-:Y:S02]  /*2240*/  ULEA UR4, UR4, UR6, 0x1 ;  /* 0x0000000604047291 */ /* 0x000fe4000f8e08ff */
[----:B------:R-:W-:Y:S02]  /*2250*/  UIADD3.X UR15, UPT, UPT, URZ, UR31, URZ, UP0, !UPT ;  /* 0x0000001fff0f7290 */ /* 0x000fe400087fe4ff */
[----:B------:R-:W-:Y:S02]  /*2260*/  UISETP.NE.AND UP0, UPT, UR7, UR25, UPT ;  /* 0x000000190700728c */ /* 0x000fe4000bf05270 */
[----:B------:R-:W-:Y:S02]  /*2270*/  UIADD3.X UR17, UPT, UPT, URZ, UR31, URZ, UP1, !UPT ;  /* 0x0000001fff117290 */ /* 0x000fe40008ffe4ff */
[----:B------:R-:W-:Y:S02]  /*2280*/  UIADD3 UR32, UPT, UPT, UR32, 0x3600, URZ ;  /* 0x0000360020207890 */ /* 0x000fe4000fffe0ff */
[----:B------:R-:W-:-:S02]  /*2290*/  UIADD3 UR8, UPT, UPT, UR4, 0x1d600, URZ ;  /* 0x0001d60004087890 */ /* 0x000fc4000fffe0ff */
[----:B------:R-:W-:Y:S02]  /*22a0*/  UPRMT UR13, URZ, 0x5410, UR24 ;  /* 0x00005410ff0d7896 */ /* 0x000fe40008000018 */
[----:B------:R-:W-:Y:S01]  /*22b0*/  UPRMT UR4, URZ, 0x5410, UR21 ;  /* 0x00005410ff047896 */ /* 0x000fe20008000015 */
[----:B------:R-:W-:Y:S01]  /*22c0*/  UMOV UR18, 0x0 ;  /* 0x0000000000127882 */ /* 0x000fe20000000000 */
[----:B------:R-:W-:Y:S01]  /*22d0*/  UMOV UR19, 0x10000000 ;  /* 0x1000000000137882 */ /* 0x000fe20000000000 */
[----:B------:R-:W-:Y:S01]  /*22e0*/  UMOV UR12, UR36 ;  /* 0x00000024000c7c82 */ /* 0x000fe20008000000 */
[----:B------:R-:W-:Y:S01]  /*22f0*/  UMOV UR9, UR33 ;  /* 0x0000002100097c82 */ /* 0x000fe20008000000 */
[----:B------:R-:W-:Y:S02]  /*2300*/  UMOV UR10, UR34 ;  /* 0x00000022000a7c82 */ /* 0x000fe40008000000 */
[----:B------:R1:W-:Y:S02]  /*2310*/  UTMALDG.3D.MULTICAST [UR32], [UR16], UR13, desc[UR18] ;  /* 0x00001220100073b4 */ /* 0x0003e4000801180d */
[----:B------:R2:W-:Y:S01]  /*2320*/  UTMALDG.3D.MULTICAST [UR8], [UR14], UR4, desc[UR18] ;  /* 0x000012080e0073b4 */ /* 0x0005e20008011804 */
[----:B-1----:R-:W-:Y:S01]  /*2330*/  UMOV UR13, UR25 ;  /* 0x00000019000d7c82 */ /* 0x002fe20008000000 */
[----:B--2---:R-:W-:Y:S01]  /*2340*/  UMOV UR4, UR5 ;  /* 0x0000000500047c82 */ /* 0x004fe20008000000 */
[----:B---3--:R-:W-:Y:S05]  /*2350*/  BRA.U UP0, `(.L_x_32) ;  /* 0xfffffffd003c7547 */ /* 0x008fea000b83ffff */
.L_x_26:
[----:B------:R-:W-:Y:S01]  /*2360*/  ULEA UR4, UR5, UR6, 0x3 ;  /* 0x0000000605047291 */ /* 0x000fe2000f8e18ff */
[----:B-1----:R-:W-:Y:S01]  /*2370*/  SHF.L.U32 R0, R12, 0x1f, RZ ;  /* 0x0000001f0c007819 */ /* 0x002fe200000006ff */
[----:B------:R-:W-:Y:S01]  /*2380*/  @!P1 SYNCS.ARRIVE.TRANS64.A1T0 RZ, [UR6+0x1d8], RZ ;  /* 0x0001d8ffffff99a7 */ /* 0x000fe20008100006 */
[----:B------:R-:W-:-:S06]  /*2390*/  UISETP.GT.AND UP0, UPT, UR43, UR42, UPT ;  /* 0x0000002a2b00728c */ /* 0x000fcc000bf04270 */
[----:B--2-4-:R1:W2:Y:S03]  /*23a0*/  SYNCS.PHASECHK.TRANS64.TRYWAIT P0, [UR4+0xd0], R0 ;  /* 0x0000d000ff0075a7 */ /* 0x0142a60008001104 */
[----:B------:R-:W-:Y:S05]  /*23b0*/  BRA.U !UP0, `(.L_x_33) ;  /* 0x0000000108d07547 */ /* 0x000fea000b800000 */
[----:B------:R-:W-:Y:S01]  /*23c0*/  UIADD3 UR29, UPT, UPT, UR45, UR13, URZ ;  /* 0x0000000d2d1d7290 */ /* 0x000fe2000fffe0ff */
[----:B------:R-:W-:-:S11]  /*23d0*/  UMOV UR4, UR5 ;  /* 0x0000000500047c82 */ /* 0x000fd60008000000 */
.L_x_39:
[----:B------:R-:W-:Y:S01]  /*23e0*/  ULEA UR17, UR4, UR6, 0x3 ;  /* 0x0000000604117291 */ /* 0x000fe2000f8e18ff */
[----:B--2---:R-:W-:Y:S01]  /*23f0*/  @!P3 MOV R2, 0x2000 ;  /* 0x000020000002b802 */ /* 0x004fe20000000f00 */
[----:B--2-4-:R-:W-:Y:S10]  /*2400*/  @P0 BRA `(.L_x_34) ;  /* 0x00000000000c0947 */ /* 0x014ff40003800000 */
[----:B------:R-:W-:-:S04]  /*2410*/  SHF.L.U32 R3, R12, 0x1f, RZ ;  /* 0x0000001f0c037819 */ /* 0x000fc800000006ff */
[----:B------:R-:W2:Y:S02]  /*2420*/  SYNCS.PHASECHK.TRANS64.TRYWAIT P0, [UR17+0xd0], R3 ;  /* 0x0000d003ff0075a7 */ /* 0x000ea40008001111 */
[----:B--2---:R-:W-:Y:S05]  /*2430*/  @!P0 BRA `(.L_x_35) ;  /* 0x0000006000e48947 */ /* 0x004fea0003800000 */
.L_x_34:
[----:B------:R2:W-:Y:S01]  /*2440*/  @!P3 SYNCS.ARRIVE.TRANS64 RZ, [UR17], R2 ;  /* 0x00000002ffffb9a7 */ /* 0x0005e20008000011 */
[----:B------:R-:W-:-:S04]  /*2450*/  ULOP3.LUT UR5, UR26, 0x2, URZ, 0xfc, !UPT ;  /* 0x000000021a057892 */ /* 0x000fc8000f8efcff */
[----:B------:R-:W-:-:S09]  /*2460*/  UISETP.NE.AND UP0, UPT, UR5, 0x2, UPT ;  /* 0x000000020500788c */ /* 0x000fd2000bf05270 */
[----:B------:R-:W-:Y:S05]  /*2470*/  BRA.U UP0, `(.L_x_36) ;  /* 0x0000000100047547 */ /* 0x000fea000b800000 */
[----:B------:R-:W-:Y:S05]  /*2480*/  BPT.TRAP 0x1 ;  /* 0x000000040000795c */ /* 0x000fea0000300000 */
.L_x_36:
[----:B------:R-:W-:Y:S04]  /*2490*/  BSSY.RECONVERGENT B0, `(.L_x_37) ;  /* 0x0000003000007945 */ /* 0x000fe80003800200 */
[----:B------:R-:W-:Y:S05]  /*24a0*/  @P2 BRA `(.L_x_38) ;  /* 0x0000000000042947 */ /* 0x000fea0003800000 */
[----:B------:R-:W-:Y:S05]  /*24b0*/  BPT.TRAP 0x1 ;  /* 0x000000040000795c */ /* 0x000fea0000300000 */
.L_x_38:
[----:B------:R-:W-:Y:S05]  /*24c0*/  BSYNC.RECONVERGENT B0 ;  /* 0x0000000000007941 */ /* 0x000fea0003800200 */
.L_x_37:
[----:B------:R-:W-:Y:S02]  /*24d0*/  UIADD3 UR5, UPT, UPT, UR4, 0x1, URZ ;  /* 0x0000000104057890 */ /* 0x000fe4000fffe0ff */
[----:B------:R-:W-:Y:S02]  /*24e0*/  USHF.L.U32 UR4, UR4, 0xb, URZ ;  /* 0x0000000b04047899 */ /* 0x000fe400080006ff */
[----:B------:R-:W-:Y:S02]  /*24f0*/  UISETP.NE.AND UP0, UPT, UR5, 0x1a, UPT ;  /* 0x0000001a0500788c */ /* 0x000fe4000bf05270 */
[----:B------:R-:W-:Y:S02]  /*2500*/  USHF.L.U32 UR18, UR13, 0x5, URZ ;  /* 0x000000050d127899 */ /* 0x000fe400080006ff */
[----:B------:R-:W-:Y:S02]  /*2510*/  USEL UR8, URZ, 0x1, UP0 ;  /* 0x00000001ff087887 */ /* 0x000fe40008000000 */
[----:B------:R-:W-:-:S02]  /*2520*/  USEL UR5, UR5, URZ, UP0 ;  /* 0x000000ff05057287 */ /* 0x000fc40008000000 */
[----:B------:R-:W-:Y:S02]  /*2530*/  UIADD3 UR22, UP0, UPT, UR30, 0x180, URZ ;  /* 0x000001801e167890 */ /* 0x000fe4000ff1e0ff */
[----:B------:R-:W-:Y:S01]  /*2540*/  ULEA UR7, UR5, UR6, 0x3 ;  /* 0x0000000605077291 */ /* 0x000fe2000f8e18ff */
[----:B------:R-:W-:Y:S01]  /*2550*/  LOP3.LUT R12, R12, UR8, RZ, 0x3c, !PT ;  /* 0x000000080c0c7c12 */ /* 0x000fe2000f8e3cff */
[----:B------:R-:W-:Y:S02]  /*2560*/  ULOP3.LUT UR8, UR27, UR4, URZ, 0xfc, !UPT ;  /* 0x000000041b087292 */ /* 0x000fe4000f8efcff */
[----:B------:R-:W-:Y:S01]  /*2570*/  UIADD3 UR13, UPT, UPT, UR13, 0x1, URZ ;  /* 0x000000010d0d7890 */ /* 0x000fe2000fffe0ff */
[----:B-1----:R-:W-:Y:S01]  /*2580*/  SHF.L.U32 R0, R12, 0x1f, RZ ;  /* 0x0000001f0c007819 */ /* 0x002fe200000006ff */
[----:B------:R-:W-:Y:S02]  /*2590*/  UIADD3 UR14, UP1, UPT, UR30, 0x80, URZ ;  /* 0x000000801e0e7890 */ /* 0x000fe4000ff3e0ff */
[----:B------:R-:W-:Y:S01]  /*25a0*/  UIADD3.X UR23, UPT, UPT, URZ, UR31, URZ, UP0, !UPT ;  /* 0x0000001fff177290 */ /* 0x000fe200087fe4ff */
[----:B------:R3:W4:Y:S01]  /*25b0*/  SYNCS.PHASECHK.TRANS64.TRYWAIT P0, [UR7+0xd0], R0 ;  /* 0x0000d000ff0075a7 */ /* 0x0007220008001107 */
[----:B------:R-:W-:-:S02]  /*25c0*/  ULOP3.LUT UR7, UR28, UR4, URZ, 0xfc, !UPT ;  /* 0x000000041c077292 */ /* 0x000fc4000f8efcff */
[----:B------:R-:W-:Y:S02]  /*25d0*/  ULEA UR8, UR8, UR6, 0x1 ;  /* 0x0000000608087291 */ /* 0x000fe4000f8e08ff */
[----:B------:R-:W-:Y:S02]  /*25e0*/  ULEA UR7, UR7, UR6, 0x1 ;  /* 0x0000000607077291 */ /* 0x000fe4000f8e08ff */
[----:B------:R-:W-:Y:S02]  /*25f0*/  UISETP.NE.AND UP0, UPT, UR13, UR29, UPT ;  /* 0x0000001d0d00728c */ /* 0x000fe4000bf05270 */
[----:B------:R-:W-:Y:S02]  /*2600*/  UIADD3 UR16, UPT, UPT, UR7, 0x3600, URZ ;  /* 0x0000360007107890 */ /* 0x000fe4000fffe0ff */
[----:B------:R-:W-:Y:S02]  /*2610*/  UIADD3.X UR15, UPT, UPT, URZ, UR31, URZ, UP1, !UPT ;  /* 0x0000001fff0f7290 */ /* 0x000fe40008ffe4ff */
[----:B------:R-:W-:-:S02]  /*2620*/  UPRMT UR7, URZ, 0x5410, UR24 ;  /* 0x00005410ff077896 */ /* 0x000fc40008000018 */
[----:B------:R-:W-:Y:S02]  /*2630*/  UIADD3 UR8, UPT, UPT, UR8, 0x1d600, URZ ;  /* 0x0001d60008087890 */ /* 0x000fe4000fffe0ff */
[----:B------:R-:W-:Y:S01]  /*2640*/  UPRMT UR4, URZ, 0x5410, UR21 ;  /* 0x00005410ff047896 */ /* 0x000fe20008000015 */
[----:B------:R-:W-:Y:S01]  /*2650*/  UMOV UR32, 0x0 ;  /* 0x0000000000207882 */ /* 0x000fe20000000000 */
[----:B------:R-:W-:Y:S01]  /*2660*/  UMOV UR33, 0x10000000 ;  /* 0x1000000000217882 */ /* 0x000fe20000000000 */
[----:B------:R-:W-:Y:S01]  /*2670*/  UMOV UR19, UR35 ;  /* 0x0000002300137c82 */ /* 0x000fe20008000000 */
[----:B------:R-:W-:Y:S01]  /*2680*/  UMOV UR20, UR36 ;  /* 0x0000002400147c82 */ /* 0x000fe20008000000 */
[----:B------:R-:W-:Y:S01]  /*2690*/  UMOV UR12, UR36 ;  /* 0x00000024000c7c82 */ /* 0x000fe20008000000 */
[----:B------:R-:W-:Y:S01]  /*26a0*/  UMOV UR9, UR17 ;  /* 0x0000001100097c82 */ /* 0x000fe20008000000 */
[----:B------:R-:W-:Y:S01]  /*26b0*/  UMOV UR10, UR18 ;  /* 0x00000012000a7c82 */ /* 0x000fe20008000000 */
[----:B------:R-:W-:Y:S01]  /*26c0*/  UTMALDG.3D.MULTICAST [UR16], [UR14], UR7, desc[UR32] ;  /* 0x000020100e0073b4 */ /* 0x000fe20008011807 */
[----:B------:R1:W-:Y:S02]  /*26d0*/  UTMALDG.3D.MULTICAST [UR8], [UR22], UR4, desc[UR32] ;  /* 0x00002008160073b4 */ /* 0x0003e40008011804 */
[----:B-1----:R-:W-:Y:S01]  /*26e0*/  UMOV UR4, UR5 ;  /* 0x0000000500047c82 */ /* 0x002fe20008000000 */
[----:B---3--:R-:W-:Y:S05]  /*26f0*/  BRA.U UP0, `(.L_x_39) ;  /* 0xfffffffd00387547 */ /* 0x008fea000b83ffff */
.L_x_33:
[C---:B------:R-:W-:Y:S01]  /*2700*/  LEA R3, R11.reuse, UR6, 0x3 ;  /* 0x000000060b037c11 */ /* 0x040fe2000f8e18ff */
[----:B------:R-:W-:Y:S01]  /*2710*/  NOP ;  /* 0x0000000000007918 */ /* 0x000fe20000000000 */
[----:B-1----:R-:W-:Y:S02]  /*2720*/  SHF.L.U32 R0, R10, 0x1f, RZ ;  /* 0x0000001f0a007819 */ /* 0x002fe400000006ff */
[----:B------:R-:W-:Y:S02]  /*2730*/  LEA R4, R11, UR6, 0x4 ;  /* 0x000000060b047c11 */ /* 0x000fe4000f8e20ff */
[----:B--2-4-:R-:W1:Y:S02]  /*2740*/  SYNCS.PHASECHK.TRANS64.TRYWAIT P0, [R3+URZ+0x1e0], R0 ;  /* 0x0001e000030075a7 */ /* 0x014e6400080011ff */
[----:B-1----:R-:W-:Y:S05]  /*2750*/  @!P0 BRA `(.L_x_40) ;  /* 0x0000006000348947 */ /* 0x002fea0003800000 */
.L_x_148:
[----:B------:R-:W2:Y:S01]  /*2760*/  LDS.128 R4, [R4+0x270] ;  /* 0x0002700004047984 */ /* 0x000ea20000000c00 */
[----:B------:R-:W-:Y:S01]  /*2770*/  UISETP.GE.AND UP0, UPT, UR40, 0x1, UPT ;  /* 0x000000012800788c */ /* 0x000fe2000bf06270 */
[----:B------:R-:W-:Y:S01]  /*2780*/  @!PT LDS RZ, [RZ] ;  /* 0x00000000fffff984 */ /* 0x000fe20000000800 */
[----:B------:R-:W-:Y:S01]  /*2790*/  @!PT LDS RZ, [RZ] ;  /* 0x00000000fffff984 */ /* 0x000fe20000000800 */
[----:B------:R-:W-:Y:S01]  /*27a0*/  @!PT LDS RZ, [RZ] ;  /* 0x00000000fffff984 */ /* 0x000fe20000000800 */
[----:B------:R-:W-:Y:S01]  /*27b0*/  @!PT LDS RZ, [RZ] ;  /* 0x00000000fffff984 */ /* 0x000fe20000000800 */
[----:B------:R3:W-:Y:S06]  /*27c0*/  MEMBAR.ALL.CTA ;  /* 0x0000000000007992 */ /* 0x0007ec0000008000 */
[----:B---3--:R-:W3:Y:S01]  /*27d0*/  FENCE.VIEW.ASYNC.S ;  /* 0x00000000000073c6 */ /* 0x008ee20000000000 */
[----:B--2---:R-:W-:-:S13]  /*27e0*/  LOP3.LUT P0, RZ, R6, 0x1, RZ, 0xc0, !PT ;  /* 0x0000000106ff7812 */ /* 0x004fda000780c0ff */
[----:B---3--:R-:W-:Y:S01]  /*27f0*/  VOTEU.ANY UP1, P0 ;  /* 0x0000000000ff7886 */ /* 0x008fe20000020100 */
[----:B------:R-:W-:-:S13]  /*2800*/  PLOP3.LUT P0, PT, PT, PT, UP1, 0x80, 0x8 ;  /* 0x000000000008781c */ /* 0x000fda0003f0f018 */
[----:B-1----:R-:W-:Y:S02]  /*2810*/  @P0 LOP3.LUT R0, R5, 0xffff, RZ, 0xc0, !PT ;  /* 0x0000ffff05000812 */ /* 0x002fe400078ec0ff */
[----:B------:R-:W-:Y:S02]  /*2820*/  @P0 MOV R2, R4 ;  /* 0x0000000400020202 */ /* 0x000fe40000000f00 */
[----:B------:R-:W-:Y:S01]  /*2830*/  @P0 R2UR UR7, R0 ;  /* 0x00000000000702ca */ /* 0x000fe200000e0000 */
[----:B------:R-:W-:Y:S01]  /*2840*/  VIADD R0, R3, 0x1f0 ;  /* 0x000001f003007836 */ /* 0x000fe20000000000 */
[----:B------:R-:W-:Y:S02]  /*2850*/  @P0 SHF.R.U32.HI R4, RZ, 0x10, R5 ;  /* 0x00000010ff040819 */ /* 0x000fe40000011605 */
[----:B------:R-:W-:Y:S02]  /*2860*/  @P0 R2UR UR8, R2 ;  /* 0x00000000020802ca */ /* 0x000fe400000e0000 */
[----:B------:R-:W-:-:S02]  /*2870*/  PRMT R0, RZ, 0x654, R0 ;  /* 0x00000654ff007816 */ /* 0x000fc40000000000 */
[----:B------:R-:W-:Y:S02]  /*2880*/  @P0 R2UR UR4, R4 ;  /* 0x00000000040402ca */ /* 0x000fe400000e0000 */
[----:B------:R1:W-:Y:S03]  /*2890*/  SYNCS.ARRIVE.TRANS64.RED.A1T0 RZ, [R0+URZ], RZ ;  /* 0x000000ff00ff79a7 */ /* 0x0003e600081004ff */
[----:B------:R-:W-:-:S04]  /*28a0*/  @UP1 UMOV UR37, UR7 ;  /* 0x0000000700251c82 */ /* 0x000fc80008000000 */
[----:B------:R-:W-:-:S04]  /*28b0*/  @UP1 UMOV UR38, UR8 ;  /* 0x0000000800261c82 */ /* 0x000fc80008000000 */
[----:B------:R-:W-:Y:S01]  /*28c0*/  @UP1 UMOV UR36, UR4 ;  /* 0x0000000400241c82 */ /* 0x000fe20008000000 */
[----:B------:R-:W-:Y:S05]  /*28d0*/  BRA.U !UP0, `(.L_x_41) ;  /* 0x0000000108d47547 */ /* 0x000fea000b800000 */
[----:B------:R-:W2:Y:S01]  /*28e0*/  LDCU.128 UR12, c[0x0][0xb10] ;  /* 0x00016200ff0c77ac */ /* 0x000ea20008000c00 */
[----:B------:R-:W3:Y:S01]  /*28f0*/  LDCU UR29, c[0x0][0xb20] ;  /* 0x00016400ff1d77ac */ /* 0x000ee20008000800 */
[----:B------:R-:W4:Y:S01]  /*2900*/  LDCU UR20, c[0x0][0xb0c] ;  /* 0x00016180ff1477ac */ /* 0x000f220008000800 */
[----:B------:R-:W1:Y:S01]  /*2910*/  LDCU.64 UR10, c[0x0][0xb28] ;  /* 0x00016500ff0a77ac */ /* 0x000e620008000a00 */
[----:B------:R-:W-:Y:S02]  /*2920*/  UISETP.NE.AND UP3, UPT, UR40, 0x1, UPT ;  /* 0x000000012800788c */ /* 0x000fe4000bf65270 */
[----:B--2---:R-:W-:Y:S02]  /*2930*/  UIMAD.WIDE.U32 UR16, UR39, UR15, URZ ;  /* 0x0000000f271072a5 */ /* 0x004fe4000f8e00ff */
[----:B------:R-:W-:Y:S02]  /*2940*/  UIMAD.WIDE.U32 UR8, UR41, UR12, URZ ;  /* 0x0000000c290872a5 */ /* 0x000fe4000f8e00ff */
[----:B------:R-:W-:-:S02]  /*2950*/  UISETP.NE.AND UP0, UPT, UR14, 0x1, UPT ;  /* 0x000000010e00788c */ /* 0x000fc4000bf05270 */
[----:B------:R-:W-:Y:S01]  /*2960*/  UIMAD.WIDE.U32 UR22, UR37, UR15, URZ ;  /* 0x0000000f251672a5 */ /* 0x000fe2000f8e00ff */
[----:B------:R-:W-:Y:S02]  /*2970*/  UMOV UR16, UR17 ;  /* 0x0000001100107c82 */ /* 0x000fe40008000000 */
[----:B------:R-:W-:Y:S01]  /*2980*/  UMOV UR8, UR9 ;  /* 0x0000000900087c82 */ /* 0x000fe20008000000 */
[----:B---3--:R-:W-:Y:S02]  /*2990*/  USHF.R.U32.HI UR16, URZ, UR29, UR16 ;  /* 0x0000001dff107299 */ /* 0x008fe40008011610 */
[----:B----4-:R-:W-:Y:S02]  /*29a0*/  UISETP.NE.AND UP2, UPT, UR20, 0x1, UPT ;  /* 0x000000011400788c */ /* 0x010fe4000bf45270 */
[----:B------:R-:W-:Y:S02]  /*29b0*/  USHF.R.U32.HI UR8, URZ, UR13, UR8 ;  /* 0x0000000dff087299 */ /* 0x000fe40008011608 */
[----:B------:R-:W-:-:S02]  /*29c0*/  USEL UR7, UR39, UR16, !UP0 ;  /* 0x0000001027077287 */ /* 0x000fc4000c000000 */
[----:B------:R-:W-:Y:S02]  /*29d0*/  USEL UR8, UR41, UR8, !UP2 ;  /* 0x0000000829087287 */ /* 0x000fe4000d000000 */
[----:B-1----:R-:W-:Y:S01]  /*29e0*/  UIMAD.WIDE.U32 UR16, UR7, UR10, URZ ;  /* 0x0000000a071072a5 */ /* 0x002fe2000f8e00ff */
[----:B------:R-:W-:Y:S01]  /*29f0*/  UMOV UR4, UR23 ;  /* 0x0000001700047c82 */ /* 0x000fe20008000000 */
[----:B------:R-:W-:Y:S02]  /*2a00*/  UIMAD.WIDE.U32 UR18, UR38, UR12, URZ ;  /* 0x0000000c261272a5 */ /* 0x000fe4000f8e00ff */
[----:B------:R-:W-:-:S03]  /*2a10*/  UIMAD.WIDE.U32 UR22, UR8, UR10, URZ ;  /* 0x0000000a081672a5 */ /* 0x000fc6000f8e00ff */
[----:B------:R-:W-:Y:S01]  /*2a20*/  UMOV UR16, UR17 ;  /* 0x0000001100107c82 */ /* 0x000fe20008000000 */
[----:B------:R-:W-:Y:S02]  /*2a30*/  USHF.R.U32.HI UR4, URZ, UR29, UR4 ;  /* 0x0000001dff047299 */ /* 0x000fe40008011604 */
[----:B------:R-:W-:Y:S01]  /*2a40*/  @UP3 USHF.R.U32.HI UR7, URZ, UR11, UR16 ;  /* 0x0000000bff073299 */ /* 0x000fe20008011610 */
[----:B------:R-:W-:Y:S01]  /*2a50*/  UMOV UR18, UR19 ;  /* 0x0000001300127c82 */ /* 0x000fe20008000000 */
[----:B------:R-:W-:Y:S01]  /*2a60*/  UMOV UR22, UR23 ;  /* 0x0000001700167c82 */ /* 0x000fe20008000000 */
[----:B------:R-:W-:Y:S02]  /*2a70*/  USHF.R.U32.HI UR13, URZ, UR13, UR18 ;  /* 0x0000000dff0d7299 */ /* 0x000fe40008011612 */
[----:B------:R-:W-:Y:S02]  /*2a80*/  USEL UR4, UR37, UR4, !UP0 ;  /* 0x0000000425047287 */ /* 0x000fe4000c000000 */
[----:B------:R-:W-:-:S02]  /*2a90*/  @UP3 USHF.R.U32.HI UR8, URZ, UR11, UR22 ;  /* 0x0000000bff083299 */ /* 0x000fc40008011616 */
[----:B------:R-:W-:Y:S02]  /*2aa0*/  UIMAD UR9, UR40, UR7, URZ ;  /* 0x00000007280972a4 */ /* 0x000fe4000f8e02ff */
[----:B------:R-:W-:Y:S02]  /*2ab0*/  USEL UR7, UR38, UR13, !UP2 ;  /* 0x0000000d26077287 */ /* 0x000fe4000d000000 */
[----:B------:R-:W-:Y:S02]  /*2ac0*/  UIMAD UR12, UR40, UR8, URZ ;  /* 0x00000008280c72a4 */ /* 0x000fe4000f8e02ff */
[----:B------:R-:W-:Y:S02]  /*2ad0*/  UISETP.GE.AND UP0, UPT, UR4, UR9, UPT ;  /* 0x000000090400728c */ /* 0x000fe4000bf06270 */
[----:B------:R-:W-:Y:S02]  /*2ae0*/  UIMAD.WIDE.U32 UR16, UR4, UR10, URZ ;  /* 0x0000000a041072a5 */ /* 0x000fe4000f8e00ff */
[----:B------:R-:W-:-:S02]  /*2af0*/  UISETP.GE.OR UP0, UPT, UR7, UR12, UP0 ;  /* 0x0000000c0700728c */ /* 0x000fc40008706670 */
        /* <DEDUP_REMOVED lines=19> */
.L_x_41:
[----:B------:R-:W2:Y:S02]  /*2c30*/  LDCU UR4, c[0x0][0xb30] ;  /* 0x00016600ff0477ac */ /* 0x000ea40008000800 */
[----:B--2---:R-:W-:-:S09]  /*2c40*/  UISETP.NE.AND UP0, UPT, UR4, 0x1, UPT ;  /* 0x000000010400788c */ /* 0x004fd2000bf05270 */
[----:B------:R-:W-:Y:S05]  /*2c50*/  BRA.U UP0, `(.L_x_42) ;  /* 0x0000000100447547 */ /* 0x000fea000b800000 */
[----:B------:R-:W2:Y:S01]  /*2c60*/  LDCU.128 UR12, c[0x0][0xb10] ;  /* 0x00016200ff0c77ac */ /* 0x000ea20008000c00 */
[----:B------:R-:W3:Y:S01]  /*2c70*/  LDCU UR16, c[0x0][0xb0c] ;  /* 0x00016180ff1077ac */ /* 0x000ee20008000800 */
[----:B------:R-:W4:Y:S01]  /*2c80*/  LDCU UR17, c[0x0][0xb20] ;  /* 0x00016400ff1177ac */ /* 0x000f220008000800 */
[----:B--2---:R-:W-:Y:S02]  /*2c90*/  UIMAD.WIDE.U32 UR10, UR38, UR12, URZ ;  /* 0x0000000c260a72a5 */ /* 0x004fe4000f8e00ff */
[----:B------:R-:W-:Y:S02]  /*2ca0*/  UIMAD.WIDE.U32 UR8, UR37, UR15, URZ ;  /* 0x0000000f250872a5 */ /* 0x000fe4000f8e00ff */
[----:B---3--:R-:W-:Y:S02]  /*2cb0*/  UISETP.NE.AND UP2, UPT, UR16, 0x1, UPT ;  /* 0x000000011000788c */ /* 0x008fe4000bf45270 */
[----:B------:R-:W-:Y:S01]  /*2cc0*/  UISETP.NE.AND UP0, UPT, UR14, 0x1, UPT ;  /* 0x000000010e00788c */ /* 0x000fe2000bf05270 */
[----:B------:R-:W-:-:S02]  /*2cd0*/  UMOV UR7, UR11 ;  /* 0x0000000b00077c82 */ /* 0x000fc40008000000 */
[----:B------:R-:W-:Y:S01]  /*2ce0*/  UMOV UR4, UR9 ;  /* 0x0000000900047c82 */ /* 0x000fe20008000000 */
[----:B------:R-:W-:Y:S02]  /*2cf0*/  USHF.R.U32.HI UR7, URZ, UR13, UR7 ;  /* 0x0000000dff077299 */ /* 0x000fe40008011607 */
[----:B----4-:R-:W-:Y:S02]  /*2d00*/  USHF.R.U32.HI UR4, URZ, UR17, UR4 ;  /* 0x00000011ff047299 */ /* 0x010fe40008011604 */
[----:B------:R-:W-:Y:S02]  /*2d10*/  USEL UR7, UR38, UR7, !UP2 ;  /* 0x0000000726077287 */ /* 0x000fe4000d000000 */
[----:B------:R-:W-:-:S04]  /*2d20*/  USEL UR4, UR37, UR4, !UP0 ;  /* 0x0000000425047287 */ /* 0x000fc8000c000000 */
[----:B------:R-:W-:Y:S02]  /*2d30*/  UIADD3 UR8, UPT, UPT, UR7, -UR4, URZ ;  /* 0x8000000407087290 */ /* 0x000fe4000fffe0ff */
[----:B------:R-:W-:Y:S02]  /*2d40*/  UIADD3 UR4, UPT, UPT, -UR7, UR4, URZ ;  /* 0x0000000407047290 */ /* 0x000fe4000fffe1ff */
[----:B------:R-:W-:Y:S02]  /*2d50*/  UIMAD UR37, UR8, UR14, UR37 ;  /* 0x0000000e082572a4 */ /* 0x000fe4000f8e0225 */
[----:B------:R-:W-:-:S12]  /*2d60*/  UIMAD UR38, UR4, UR16, UR38 ;  /* 0x00000010042672a4 */ /* 0x000fd8000f8e0226 */
.L_x_42:
[----:B------:R-:W-:Y:S01]  /*2d70*/  VIADD R11, R11, 0x1 ;  /* 0x000000010b0b7836 */ /* 0x000fe20000000000 */
[----:B------:R-:W-:Y:S02]  /*2d80*/  R2UR UR7, R52 ;  /* 0x00000000340772ca */ /* 0x000fe400000e0000 */
[----:B------:R-:W-:Y:S02]  /*2d90*/  R2UR UR4, R51 ;  /* 0x00000000330472ca */ /* 0x000fe400000e0000 */
[C---:B------:R-:W-:Y:S02]  /*2da0*/  ISETP.NE.AND P0, PT, R11.reuse, 0x2, PT ;  /* 0x000000020b00780c */ /* 0x040fe40003f05270 */
[----:B------:R-:W-:Y:S02]  /*2db0*/  PLOP3.LUT P1, PT, PT, PT, PT, 0x80, 0x8 ;  /* 0x000000000008781c */ /* 0x000fe40003f2f070 */
[----:B-1----:R-:W-:Y:S02]  /*2dc0*/  SEL R0, RZ, 0x1, P0 ;  /* 0x00000001ff007807 */ /* 0x002fe40000000000 */
[----:B------:R-:W-:-:S02]  /*2dd0*/  SEL R11, R11, RZ, P0 ;  /* 0x000000ff0b0b7207 */ /* 0x000fc40000000000 */
[----:B------:R-:W-:Y:S01]  /*2de0*/  LOP3.LUT R10, R10, R0, RZ, 0x3c, !PT ;  /* 0x000000000a0a7212 */ /* 0x000fe200078e3cff */
[----:B------:R-:W-:Y:S02]  /*2df0*/  UIADD3 UR29, UPT, UPT, UR38, UR7, URZ ;  /* 0x00000007261d7290 */ /* 0x000fe4000fffe0ff */
[----:B------:R-:W-:Y:S01]  /*2e00*/  UIADD3 UR32, UPT, UPT, UR37, UR4, URZ ;  /* 0x0000000425207290 */ /* 0x000fe2000fffe0ff */
[----:B------:R-:W-:Y:S11]  /*2e10*/  BRA.U UP1, `(.L_x_43) ;  /* 0xfffffff101187547 */ /* 0x000ff6000b83ffff */
[----:B------:R-:W-:Y:S01]  /*2e20*/  UIADD3 UR7, UPT, UPT, UR6, 0xd0, URZ ;  /* 0x000000d006077890 */ /* 0x000fe2000fffe0ff */
[----:B------:R-:W-:-:S03]  /*2e30*/  SHF.L.U32 R2, R12, 0x1f, RZ ;  /* 0x0000001f0c027819 */ /* 0x000fc600000006ff */
[----:B------:R-:W-:-:S09]  /*2e40*/  ULEA UR4, UR5, UR7, 0x3 ;  /* 0x0000000705047291 */ /* 0x000fd2000f8e18ff */
[----:B------:R-:W1:Y:S02]  /*2e50*/  SYNCS.PHASECHK.TRANS64.TRYWAIT P0, [UR4], R2 ;  /* 0x00000002ff0075a7 */ /* 0x000e640008001104 */
[----:B-1----:R-:W-:Y:S05]  /*2e60*/  @!P0 BRA `(.L_x_44) ;  /* 0x0000005800848947 */ /* 0x002fea0003800000 */
.L_x_150:
[----:B------:R-:W-:-:S04]  /*2e70*/  UIADD3 UR4, UPT, UPT, UR5, 0x1, URZ ;  /* 0x0000000105047890 */ /* 0x000fc8000fffe0ff */
[----:B------:R-:W-:-:S04]  /*2e80*/  UISETP.NE.AND UP0, UPT, UR4, 0x1a, UPT ;  /* 0x0000001a0400788c */ /* 0x000fc8000bf05270 */
[----:B------:R-:W-:Y:S02]  /*2e90*/  USEL UR6, URZ, 0x1, UP0 ;  /* 0x00000001ff067887 */ /* 0x000fe40008000000 */
[----:B------:R-:W-:-:S04]  /*2ea0*/  USEL UR4, UR4, URZ, UP0 ;  /* 0x000000ff04047287 */ /* 0x000fc80008000000 */
[----:B------:R-:W-:Y:S01]  /*2eb0*/  ULEA UR5, UR4, UR7, 0x3 ;  /* 0x0000000704057291 */ /* 0x000fe2000f8e18ff */
[----:B-1----:R-:W-:-:S04]  /*2ec0*/  LOP3.LUT R2, R12, UR6, RZ, 0x3c, !PT ;  /* 0x000000060c027c12 */ /* 0x002fc8000f8e3cff */
[----:B------:R-:W-:-:S04]  /*2ed0*/  SHF.L.U32 R3, R2, 0x1f, RZ ;  /* 0x0000001f02037819 */ /* 0x000fc800000006ff */
[----:B------:R-:W1:Y:S02]  /*2ee0*/  SYNCS.PHASECHK.TRANS64.TRYWAIT P0, [UR5], R3 ;  /* 0x00000003ff0075a7 */ /* 0x000e640008001105 */
[----:B-1----:R-:W-:Y:S05]  /*2ef0*/  @!P0 BRA `(.L_x_45) ;  /* 0x0000005800788947 */ /* 0x002fea0003800000 */
.L_x_152:
[----:B------:R-:W-:-:S04]  /*2f00*/  UIADD3 UR4, UPT, UPT, UR4, 0x1, URZ ;  /* 0x0000000104047890 */ /* 0x000fc8000fffe0ff */
[----:B------:R-:W-:-:S04]  /*2f10*/  UISETP.NE.AND UP0, UPT, UR4, 0x1a, UPT ;  /* 0x0000001a0400788c */ /* 0x000fc8000bf05270 */
[----:B------:R-:W-:Y:S02]  /*2f20*/  USEL UR6, URZ, 0x1, UP0 ;  /* 0x00000001ff067887 */ /* 0x000fe40008000000 */
[----:B------:R-:W-:-:S04]  /*2f30*/  USEL UR4, UR4, URZ, UP0 ;  /* 0x000000ff04047287 */ /* 0x000fc80008000000 */
[----:B------:R-:W-:Y:S01]  /*2f40*/  ULEA UR5, UR4, UR7, 0x3 ;  /* 0x0000000704057291 */ /* 0x000fe2000f8e18ff */
[----:B------:R-:W-:-:S04]  /*2f50*/  LOP3.LUT R2, R2, UR6, RZ, 0x3c, !PT ;  /* 0x0000000602027c12 */ /* 0x000fc8000f8e3cff */
[----:B-1----:R-:W-:-:S04]  /*2f60*/  SHF.L.U32 R3, R2, 0x1f, RZ ;  /* 0x0000001f02037819 */ /* 0x002fc800000006ff */
[----:B------:R-:W1:Y:S02]  /*2f70*/  SYNCS.PHASECHK.TRANS64.TRYWAIT P0, [UR5], R3 ;  /* 0x00000003ff0075a7 */ /* 0x000e640008001105 */
[----:B-1----:R-:W-:Y:S05]  /*2f80*/  @!P0 BRA `(.L_x_46) ;  /* 0x00000058006c8947 */ /* 0x002fea0003800000 */
.L_x_154:
        /* <DEDUP_REMOVED lines=9> */
.L_x_156:
        /* <DEDUP_REMOVED lines=9> */
.L_x_158:
        /* <DEDUP_REMOVED lines=9> */
.L_x_160:
        /* <DEDUP_REMOVED lines=9> */
.L_x_162:
        /* <DEDUP_REMOVED lines=9> */
.L_x_164:
        /* <DEDUP_REMOVED lines=9> */
.L_x_166:
        /* <DEDUP_REMOVED lines=9> */
.L_x_168:
        /* <DEDUP_REMOVED lines=9> */
.L_x_170:
        /* <DEDUP_REMOVED lines=9> */
.L_x_172:
        /* <DEDUP_REMOVED lines=9> */
.L_x_174:
        /* <DEDUP_REMOVED lines=9> */
.L_x_176:
        /* <DEDUP_REMOVED lines=9> */
.L_x_178:
        /* <DEDUP_REMOVED lines=9> */
.L_x_180:
        /* <DEDUP_REMOVED lines=9> */
.L_x_182:
        /* <DEDUP_REMOVED lines=9> */
.L_x_184:
        /* <DEDUP_REMOVED lines=9> */
.L_x_186:
        /* <DEDUP_REMOVED lines=9> */
.L_x_188:
        /* <DEDUP_REMOVED lines=9> */
.L_x_190:
        /* <DEDUP_REMOVED lines=9> */
.L_x_192:
        /* <DEDUP_REMOVED lines=9> */
.L_x_194:
        /* <DEDUP_REMOVED lines=9> */
.L_x_196:
        /* <DEDUP_REMOVED lines=9> */
.L_x_198:
[----:B------:R-:W-:-:S04]  /*3bf0*/  UIADD3 UR4, UPT, UPT, UR4, 0x1, URZ ;  /* 0x0000000104047890 */ /* 0x000fc8000fffe0ff */
[----:B------:R-:W-:-:S04]  /*3c00*/  UISETP.NE.AND UP0, UPT, UR4, 0x1a, UPT ;  /* 0x0000001a0400788c */ /* 0x000fc8000bf05270 */
[----:B------:R-:W-:Y:S02]  /*3c10*/  USEL UR5, URZ, 0x1, UP0 ;  /* 0x00000001ff057887 */ /* 0x000fe40008000000 */
[----:B------:R-:W-:-:S04]  /*3c20*/  USEL UR4, UR4, URZ, UP0 ;  /* 0x000000ff04047287 */ /* 0x000fc80008000000 */
[----:B------:R-:W-:Y:S01]  /*3c30*/  ULEA UR4, UR4, UR7, 0x3 ;  /* 0x0000000704047291 */ /* 0x000fe2000f8e18ff */
[----:B------:R-:W-:-:S04]  /*3c40*/  LOP3.LUT R2, R2, UR5, RZ, 0x3c, !PT ;  /* 0x0000000502027c12 */ /* 0x000fc8000f8e3cff */
[----:B------:R-:W-:Y:S01]  /*3c50*/  SHF.L.U32 R2, R2, 0x1f, RZ ;  /* 0x0000001f02027819 */ /* 0x000fe200000006ff */
[----:B-1----:R-:W-:-:S07]  /*3c60*/  IMAD.U32 R0, RZ, RZ, UR4 ;  /* 0x00000004ff007e24 */ /* 0x002fce000f8e00ff */
.L_x_69:
[----:B-1----:R1:W2:Y:S02]  /*3c70*/  SYNCS.PHASECHK.TRANS64.TRYWAIT P0, [R0+URZ], R2 ;  /* 0x00000002000075a7 */ /* 0x0022a400080011ff */
[----:B--2---:R-:W-:Y:S05]  /*3c80*/  @!P0 NANOSLEEP.SYNCS 0x989680 ;  /* 0x009896800000895d */ /* 0x004fea0003900000 */
[----:B------:R-:W2:Y:S02]  /*3c90*/  @!P0 SYNCS.PHASECHK.TRANS64 P0, [R0+URZ], R2 ;  /* 0x00000002000085a7 */ /* 0x000ea400080010ff */
[----:B--2---:R-:W-:Y:S05]  /*3ca0*/  @P0 EXIT ;  /* 0x000000000000094d */ /* 0x004fea0003800000 */
[----:B------:R-:W-:Y:S05]  /*3cb0*/  BRA `(.L_x_69) ;  /* 0xfffffffc00ec7947 */ /* 0x000fea000383ffff */
.L_x_23:
[----:B------:R-:W-:-:S04]  /*3cc0*/  UISETP.NE.AND UP0, UPT, UR54, URZ, UPT ;  /* 0x000000ff3600728c */ /* 0x000fc8000bf05270 */
[----:B------:R-:W-:-:S09]  /*3cd0*/  UISETP.NE.OR UP0, UPT, UR20, 0x1, UP0 ;  /* 0x000000011400788c */ /* 0x000fd20008705670 */
[----:B------:R-:W-:Y:S05]  /*3ce0*/  BRA.U UP0, `(.L_x_70) ;  /* 0x0000000500487547 */ /* 0x000fea000b800000 */
[----:B------:R-:W-:Y:S01]  /*3cf0*/  ISETP.GE.U32.AND P2, PT, R0, 0x10, PT ;  /* 0x000000100000780c */ /* 0x000fe20003f46070 */
[----:B------:R-:W-:Y:S01]  /*3d00*/  IMAD.MOV.U32 R12, RZ, RZ, 0x1 ;  /* 0x00000001ff0c7424 */ /* 0x000fe200078e00ff */
[----:B------:R-:W-:Y:S02]  /*3d10*/  CS2R R10, SRZ ;  /* 0x00000000000a7805 */ /* 0x000fe4000001ff00 */
[----:B------:R-:W-:Y:S01]  /*3d20*/  CS2R R8, SRZ ;  /* 0x0000000000087805 */ /* 0x000fe2000001ff00 */
[----:B------:R-:W-:Y:S01]  /*3d30*/  UMOV UR6, 0x400 ;  /* 0x0000040000067882 */ /* 0x000fe20000000000 */
[----:B------:R-:W-:Y:S01]  /*3d40*/  UMOV UR5, URZ ;  /* 0x000000ff00057c82 */ /* 0x000fe20008000000 */
[----:B------:R-:W-:-:S12]  /*3d50*/  ULEA UR6, UR54, UR6, 0x18 ;  /* 0x0000000636067291 */ /* 0x000fd8000f8ec0ff */
.L_x_74:
[----:B------:R-:W-:Y:S02]  /*3d60*/  LEA R2, R8, UR6, 0x3 ;  /* 0x0000000608027c11 */ /* 0x000fe4000f8e18ff */
[----:B------:R-:W-:-:S03]  /*3d70*/  SHF.L.U32 R4, R9, 0x1f, RZ ;  /* 0x0000001f09047819 */ /* 0x000fc600000006ff */
[----:B------:R-:W-:Y:S01]  /*3d80*/  VIADD R5, R2, 0x250 ;  /* 0x0000025002057836 */ /* 0x000fe20000000000 */
[----:B------:R-:W1:Y:S02]  /*3d90*/  SYNCS.PHASECHK.TRANS64.TRYWAIT P0, [R2+URZ+0x240], R4 ;  /* 0x00024004020075a7 */ /* 0x000e6400080011ff */
[----:B-1----:R-:W-:Y:S05]  /*3da0*/  @!P0 BRA `(.L_x_71) ;  /* 0x00000054000c8947 */ /* 0x002fea0003800000 */
.L_x_199:
[----:B------:R-:W-:Y:S01]  /*3db0*/  ULEA UR4, UR5, UR6, 0x3 ;  /* 0x0000000605047291 */ /* 0x000fe2000f8e18ff */
[----:B-1----:R-:W-:Y:S01]  /*3dc0*/  PRMT R2, RZ, 0x654, R5 ;  /* 0x00000654ff027816 */ /* 0x002fe20000000005 */
[----:B------:R-:W-:Y:S01]  /*3dd0*/  @!P2 IMAD.MOV.U32 R4, RZ, RZ, 0x10 ;  /* 0x00000010ff04a424 */ /* 0x000fe200078e00ff */
[----:B------:R-:W-:Y:S01]  /*3de0*/  SHF.L.U32 R5, R12, 0x1f, RZ ;  /* 0x0000001f0c057819 */ /* 0x000fe200000006ff */
[----:B------:R-:W-:Y:S01]  /*3df0*/  UIADD3 UR7, UPT, UPT, UR4, 0x1e0, URZ ;  /* 0x000001e004077890 */ /* 0x000fe2000fffe0ff */
[----:B------:R1:W-:Y:S05]  /*3e00*/  SYNCS.ARRIVE.TRANS64.RED.A1T0 RZ, [R2+URZ], RZ ;  /* 0x000000ff02ff79a7 */ /* 0x0003ea00081004ff */
[----:B------:R-:W-:Y:S01]  /*3e10*/  IMAD.U32 R6, RZ, RZ, UR7 ;  /* 0x00000007ff067e24 */ /* 0x000fe2000f8e00ff */
[----:B------:R-:W2:Y:S04]  /*3e20*/  SYNCS.PHASECHK.TRANS64.TRYWAIT P0, [UR4+0x1f0], R5 ;  /* 0x0001f005ff0075a7 */ /* 0x000ea80008001104 */
[----:B------:R-:W-:Y:S01]  /*3e30*/  PRMT R6, R0, 0x654, R6 ;  /* 0x0000065400067816 */ /* 0x000fe20000000006 */
[----:B-12---:R-:W-:Y:S06]  /*3e40*/  @!P0 BRA `(.L_x_72) ;  /* 0x0000005000f88947 */ /* 0x006fec0003800000 */
.L_x_201:
[----:B------:R-:W-:Y:S01]  /*3e50*/  ULEA UR8, UR5, UR6, 0x4 ;  /* 0x0000000605087291 */ /* 0x000fe2000f8e20ff */
[----:B------:R-:W-:Y:S01]  /*3e60*/  SEL R3, R6, R3, !P2 ;  /* 0x0000000306037207 */ /* 0x000fe20005000000 */
[----:B------:R-:W-:Y:S01]  /*3e70*/  UIADD3 UR9, UPT, UPT, UR4, 0x1e0, URZ ;  /* 0x000001e004097890 */ /* 0x000fe2000fffe0ff */
[----:B-1----:R-:W-:Y:S01]  /*3e80*/  LEA R2, R11, UR6, 0x3 ;  /* 0x000000060b027c11 */ /* 0x002fe2000f8e18ff */
[----:B------:R-:W-:Y:S01]  /*3e90*/  UIADD3 UR8, UPT, UPT, UR8, 0x270, URZ ;  /* 0x0000027008087890 */ /* 0x000fe2000fffe0ff */
[----:B------:R1:W-:Y:S01]  /*3ea0*/  @!P2 SYNCS.ARRIVE.TRANS64.RED RZ, [R3+URZ], R4 ;  /* 0x0000000403ffa9a7 */ /* 0x0003e200080004ff */
[----:B------:R-:W-:Y:S01]  /*3eb0*/  UIADD3 UR4, UPT, UPT, UR5, 0x1, URZ ;  /* 0x0000000105047890 */ /* 0x000fe2000fffe0ff */
[----:B------:R-:W-:-:S03]  /*3ec0*/  VIADD R8, R8, 0x1 ;  /* 0x0000000108087836 */ /* 0x000fc60000000000 */
[----:B------:R-:W-:Y:S02]  /*3ed0*/  UISETP.NE.AND UP0, UPT, UR4, 0x2, UPT ;  /* 0x000000020400788c */ /* 0x000fe4000bf05270 */
[----:B------:R-:W-:Y:S01]  /*3ee0*/  ISETP.NE.AND P0, PT, R8, 0x2, PT ;  /* 0x000000020800780c */ /* 0x000fe20003f05270 */
[----:B------:R-:W-:Y:S06]  /*3ef0*/  UGETNEXTWORKID.BROADCAST [UR8], [UR9] ;  /* 0x00000000080073ca */ /* 0x000fec0008000100 */
[----:B------:R-:W-:Y:S02]  /*3f00*/  USEL UR7, URZ, 0x1, UP0 ;  /* 0x00000001ff077887 */ /* 0x000fe40008000000 */
[----:B------:R-:W-:-:S04]  /*3f10*/  USEL UR5, UR4, URZ, UP0 ;  /* 0x000000ff04057287 */ /* 0x000fc80008000000 */
[----:B------:R-:W-:Y:S02]  /*3f20*/  LOP3.LUT R12, R12, UR7, RZ, 0x3c, !PT ;  /* 0x000000070c0c7c12 */ /* 0x000fe4000f8e3cff */
[----:B-1----:R-:W-:-:S04]  /*3f30*/  SHF.L.U32 R4, R10, 0x1f, RZ ;  /* 0x0000001f0a047819 */ /* 0x002fc800000006ff */
[----:B------:R-:W1:Y:S02]  /*3f40*/  SYNCS.PHASECHK.TRANS64.TRYWAIT P1, [R2+URZ+0x1e0], R4 ;  /* 0x0001e004020075a7 */ /* 0x000e6400080211ff */
[----:B-1----:R-:W-:Y:S05]  /*3f50*/  @!P1 BRA `(.L_x_73) ;  /* 0x0000005000cc9947 */ /* 0x002fea0003800000 */
.L_x_202:
[C---:B-1----:R-:W-:Y:S01]  /*3f60*/  LEA R4, R11.reuse, UR6, 0x4 ;  /* 0x000000060b047c11 */ /* 0x042fe2000f8e20ff */
[----:B------:R-:W-:Y:S01]  /*3f70*/  VIADD R2, R2, 0x1f0 ;  /* 0x000001f002027836 */ /* 0x000fe20000000000 */
[----:B------:R-:W-:Y:S01]  /*3f80*/  SEL R8, R8, RZ, P0 ;  /* 0x000000ff08087207 */ /* 0x000fe20000000000 */
[----:B------:R-:W-:-:S03]  /*3f90*/  VIADD R11, R11, 0x1 ;  /* 0x000000010b0b7836 */ /* 0x000fc60000000000 */
[----:B------:R-:W1:Y:S01]  /*3fa0*/  LDS.128 R4, [R4+0x270] ;  /* 0x0002700004047984 */ /* 0x000e620000000c00 */
[----:B------:R-:W-:Y:S02]  /*3fb0*/  PRMT R2, RZ, 0x654, R2 ;  /* 0x00000654ff027816 */ /* 0x000fe40000000002 */
[C---:B------:R-:W-:Y:S01]  /*3fc0*/  ISETP.NE.AND P1, PT, R11.reuse, 0x2, PT ;  /* 0x000000020b00780c */ /* 0x040fe20003f25270 */
[----:B------:R-:W-:Y:S01]  /*3fd0*/  @!PT LDS RZ, [RZ] ;  /* 0x00000000fffff984 */ /* 0x000fe20000000800 */
[----:B------:R-:W-:Y:S01]  /*3fe0*/  @!PT LDS RZ, [RZ] ;  /* 0x00000000fffff984 */ /* 0x000fe20000000800 */
[----:B------:R-:W-:Y:S01]  /*3ff0*/  @!PT LDS RZ, [RZ] ;  /* 0x00000000fffff984 */ /* 0x000fe20000000800 */
[----:B------:R-:W-:Y:S01]  /*4000*/  @!PT LDS RZ, [RZ] ;  /* 0x00000000fffff984 */ /* 0x000fe20000000800 */
[----:B------:R2:W-:Y:S06]  /*4010*/  MEMBAR.ALL.CTA ;  /* 0x0000000000007992 */ /* 0x0005ec0000008000 */
[----:B--2---:R-:W2:Y:S01]  /*4020*/  FENCE.VIEW.ASYNC.S ;  /* 0x00000000000073c6 */ /* 0x004ea20000000000 */
[----:B------:R-:W-:Y:S01]  /*4030*/  SEL R11, R11, RZ, P1 ;  /* 0x000000ff0b0b7207 */ /* 0x000fe20000800000 */
[----:B--2---:R2:W-:Y:S01]  /*4040*/  SYNCS.ARRIVE.TRANS64.RED.A1T0 RZ, [R2+URZ], RZ ;  /* 0x000000ff02ff79a7 */ /* 0x0045e200081004ff */
[----:B-1----:R-:W-:-:S02]  /*4050*/  LOP3.LUT P3, RZ, R6, 0x1, RZ, 0xc0, !PT ;  /* 0x0000000106ff7812 */ /* 0x002fc4000786c0ff */
[----:B------:R-:W-:-:S04]  /*4060*/  SEL R4, RZ, 0x1, P1 ;  /* 0x00000001ff047807 */ /* 0x000fc80000800000 */
[----:B------:R-:W-:Y:S02]  /*4070*/  LOP3.LUT R10, R10, R4, RZ, 0x3c, !PT ;  /* 0x000000040a0a7212 */ /* 0x000fe400078e3cff */
[----:B--2---:R-:W-:-:S04]  /*4080*/  SEL R2, RZ, 0x1, P0 ;  /* 0x00000001ff027807 */ /* 0x004fc80000000000 */
[----:B------:R-:W-:Y:S01]  /*4090*/  LOP3.LUT R9, R9, R2, RZ, 0x3c, !PT ;  /* 0x0000000209097212 */ /* 0x000fe200078e3cff */
[----:B------:R-:W-:Y:S06]  /*40a0*/  @P3 BRA `(.L_x_74) ;  /* 0xfffffffc002c3947 */ /* 0x000fec000383ffff */
[----:B------:R-:W-:Y:S01]  /*40b0*/  ULEA UR4, UR5, UR6, 0x3 ;  /* 0x0000000605047291 */ /* 0x000fe2000f8e18ff */
[----:B------:R-:W-:-:S08]  /*40c0*/  SHF.L.U32 R2, R12, 0x1f, RZ ;  /* 0x0000001f0c027819 */ /* 0x000fd000000006ff */
[----:B------:R-:W1:Y:S02]  /*40d0*/  SYNCS.PHASECHK.TRANS64 P0, [UR4+0x1f0], R2 ;  /* 0x0001f002ff0075a7 */ /* 0x000e640008001004 */
[----:B-1----:R-:W-:Y:S05]  /*40e0*/  @P0 BRA `(.L_x_75) ;  /* 0x0000000000080947 */ /* 0x002fea0003800000 */
[----:B------:R-:W1:Y:S02]  /*40f0*/  SYNCS.PHASECHK.TRANS64.TRYWAIT P0, [UR4+0x1f0], R2 ;  /* 0x0001f002ff0075a7 */ /* 0x000e640008001104 */
[----:B-1----:R-:W-:Y:S05]  /*4100*/  @!P0 BRA `(.L_x_76) ;  /* 0x0000005000748947 */ /* 0x002fea0003800000 */
.L_x_75:
[----:B------:R-:W-:-:S04]  /*4110*/  UIADD3 UR7, UPT, UPT, UR5, 0x1, URZ ;  /* 0x0000000105077890 */ /* 0x000fc8000fffe0ff */
[----:B------:R-:W-:-:S04]  /*4120*/  UISETP.NE.AND UP0, UPT, UR7, 0x2, UPT ;  /* 0x000000020700788c */ /* 0x000fc8000bf05270 */
[----:B------:R-:W-:Y:S02]  /*4130*/  USEL UR8, URZ, 0x1, UP0 ;  /* 0x00000001ff087887 */ /* 0x000fe40008000000 */
[----:B------:R-:W-:-:S04]  /*4140*/  USEL UR7, UR7, URZ, UP0 ;  /* 0x000000ff07077287 */ /* 0x000fc80008000000 */
[----:B------:R-:W-:Y:S01]  /*4150*/  ULEA UR7, UR7, UR6, 0x3 ;  /* 0x0000000607077291 */ /* 0x000fe2000f8e18ff */
[----:B-1----:R-:W-:-:S04]  /*4160*/  LOP3.LUT R2, R12, UR8, RZ, 0x3c, !PT ;  /* 0x000000080c027c12 */ /* 0x002fc8000f8e3cff */
[----:B------:R-:W-:-:S04]  /*4170*/  SHF.L.U32 R0, R2, 0x1f, RZ ;  /* 0x0000001f02007819 */ /* 0x000fc800000006ff */
[----:B------:R-:W1:Y:S02]  /*4180*/  SYNCS.PHASECHK.TRANS64 P0, [UR7+0x1f0], R0 ;  /* 0x0001f000ff0075a7 */ /* 0x000e640008001007 */
[----:B-1----:R-:W-:Y:S05]  /*4190*/  @P0 EXIT ;  /* 0x000000000000094d */ /* 0x002fea0003800000 */
[----:B------:R-:W-:Y:S02]  /*41a0*/  SHF.L.U32 R2, R2, 0x1f, RZ ;  /* 0x0000001f02027819 */ /* 0x000fe400000006ff */
[----:B------:R-:W-:-:S07]  /*41b0*/  MOV R0, UR7 ;  /* 0x0000000700007c02 */ /* 0x000fce0008000f00 */
.L_x_77:
[----:B-1----:R1:W2:Y:S02]  /*41c0*/  SYNCS.PHASECHK.TRANS64.TRYWAIT P0, [R0+URZ+0x1f0], R2 ;  /* 0x0001f002000075a7 */ /* 0x0022a400080011ff */
[----:B--2---:R-:W-:Y:S05]  /*41d0*/  @!P0 NANOSLEEP.SYNCS 0x989680 ;  /* 0x009896800000895d */ /* 0x004fea0003900000 */
[----:B------:R-:W2:Y:S02]  /*41e0*/  @!P0 SYNCS.PHASECHK.TRANS64 P0, [R0+URZ+0x1f0], R2 ;  /* 0x0001f002000085a7 */ /* 0x000ea400080010ff */
[----:B--2---:R-:W-:Y:S05]  /*41f0*/  @P0 EXIT ;  /* 0x000000000000094d */ /* 0x004fea0003800000 */
[----:B------:R-:W-:Y:S05]  /*4200*/  BRA `(.L_x_77) ;  /* 0xfffffffc00ec7947 */ /* 0x000fea000383ffff */
.L_x_70:
[----:B------:R-:W-:Y:S05]  /*4210*/  BRA.U UP4, `(.L_x_78) ;  /* 0x0000000d049c7547 */ /* 0x000fea000b800000 */
[----:B------:R-:W-:Y:S01]  /*4220*/  UMOV UR4, 0x40 ;  /* 0x0000004000047882 */ /* 0x000fe20000000000 */
[----:B------:R-:W-:Y:S01]  /*4230*/  NOP ;  /* 0x0000000000007918 */ /* 0x000fe20000000000 */
[----:B------:R-:W-:Y:S01]  /*4240*/  ULEA UR5, UR54, UR4, 0x18 ;  /* 0x0000000436057291 */ /* 0x000fe2000f8ec0ff */
[----:B------:R-:W-:Y:S02]  /*4250*/  UMOV UR6, 0x400 ;  /* 0x0000040000067882 */ /* 0x000fe40000000000 */
[----:B------:R-:W-:-:S06]  /*4260*/  ULEA UR6, UR54, UR6, 0x18 ;  /* 0x0000000636067291 */ /* 0x000fcc000f8ec0ff */
[----:B------:R-:W1:Y:S02]  /*4270*/  LDS.U8 R0, [UR5+0x1c] ;  /* 0x00001c05ff007984 */ /* 0x000e640008000000 */
[----:B-1----:R-:W-:-:S13]  /*4280*/  ISETP.NE.AND P0, PT, R0, RZ, PT ;  /* 0x000000ff0000720c */ /* 0x002fda0003f05270 */
[----:B------:R-:W-:Y:S05]  /*4290*/  @P0 BRA `(.L_x_79) ;  /* 0x0000000000580947 */ /* 0x000fea0003800000 */
[----:B------:R-:W-:-:S13]  /*42a0*/  ELECT P0, URZ, PT ;  /* 0x0000000000ff782f */ /* 0x000fda0003800000 */
[----:B------:R-:W-:Y:S05]  /*42b0*/  @!P0 BRA `(.L_x_80) ;  /* 0x0000000000608947 */ /* 0x000fea0003800000 */
[----:B------:R-:W-:Y:S01]  /*42c0*/  UMOV UR4, 0x10 ;  /* 0x0000001000047882 */ /* 0x000fe20000000000 */
[----:B------:R-:W-:Y:S01]  /*42d0*/  HFMA2 R0, -RZ, RZ, 0, 5.9604644775390625e-08 ;  /* 0x00000001ff007431 */ /* 0x000fe200000001ff */
[----:B------:R-:W-:-:S03]  /*42e0*/  MOV R3, 0xffff ;  /* 0x0000ffff00037802 */ /* 0x000fc60000000f00 */
[----:B------:R-:W-:Y:S04]  /*42f0*/  DEPBAR.LE SB1, 0x36 ;  /* 0x00009d800000791a */ /* 0x000fe80000000000 */
[----:B------:R-:W1:Y:S02]  /*4300*/  UTCATOMSWS.FIND_AND_SET.ALIGN UP0, UR4, UR4 ;  /* 0x00000004000475e3 */ /* 0x000e640008000800 */
[----:B-1----:R-:W-:Y:S01]  /*4310*/  MOV R4, UR4 ;  /* 0x0000000400047c02 */ /* 0x002fe20008000f00 */
[----:B------:R-:W-:Y:S06]  /*4320*/  BRA.U UP0, `(.L_x_81) ;  /* 0x0000000100187547 */ /* 0x000fec000b800000 */
.L_x_82:
[----:B------:R-:W-:Y:S05]  /*4330*/  NANOSLEEP 0x64 ;  /* 0x000000640000795d */ /* 0x000fea0003800000 */
[----:B------:R-:W-:-:S05]  /*4340*/  UMOV UR4, 0x10 ;  /* 0x0000001000047882 */ /* 0x000fca0000000000 */
[----:B------:R-:W-:Y:S04]  /*4350*/  DEPBAR.LE SB1, 0x36 ;  /* 0x00009d800000791a */ /* 0x000fe80000000000 */
[----:B------:R-:W1:Y:S02]  /*4360*/  UTCATOMSWS.FIND_AND_SET.ALIGN UP0, UR4, UR4 ;  /* 0x00000004000475e3 */ /* 0x000e640008000800 */
[----:B-1----:R-:W-:Y:S01]  /*4370*/  MOV R4, UR4 ;  /* 0x0000000400047c02 */ /* 0x002fe20008000f00 */
[----:B------:R-:W-:Y:S05]  /*4380*/  BRA.U !UP0, `(.L_x_82) ;  /* 0xfffffffd08e87547 */ /* 0x000fea000b83ffff */
.L_x_81:
[-C--:B------:R-:W-:Y:S02]  /*4390*/  SHF.L.U32 R3, R3, R4.reuse, RZ ;  /* 0x0000000403037219 */ /* 0x080fe400000006ff */
[----:B------:R-:W-:Y:S01]  /*43a0*/  SHF.L.U32 R0, R0, R4, RZ ;  /* 0x0000000400007219 */ /* 0x000fe200000006ff */
[----:B------:R-:W-:Y:S02]  /*43b0*/  IMAD.SHL.U32 R4, R4, 0x20, RZ ;  /* 0x0000002004047824 */ /* 0x000fe400078e00ff */
[----:B------:R1:W-:Y:S04]  /*43c0*/  ATOMS.OR RZ, [UR5+0x14], R3 ;  /* 0x00001403ffff798c */ /* 0x0003e8000b000005 */
[----:B------:R1:W-:Y:S04]  /*43d0*/  ATOMS.OR RZ, [UR5+0x18], R0 ;  /* 0x00001800ffff798c */ /* 0x0003e8000b000005 */
[----:B------:R1:W-:Y:S01]  /*43e0*/  STS [UR6+0x290], R4 ;  /* 0x00029004ff007988 */ /* 0x0003e20008000806 */
[----:B------:R-:W-:Y:S05]  /*43f0*/  BRA `(.L_x_80) ;  /* 0x0000000000107947 */ /* 0x000fea0003800000 */
.L_x_79:
[----:B------:R-:W-:Y:S02]  /*4400*/  MOV R0, 0xffffffff ;  /* 0xffffffff00007802 */ /* 0x000fe40000000f00 */
[----:B------:R-:W-:-:S03]  /*4410*/  MOV R4, 0x4440 ;  /* 0x0000444000047802 */ /* 0x000fc60000000f00 */
[----:B------:R1:W-:Y:S04]  /*4420*/  STS [UR6+0x290], R0 ;  /* 0x00029000ff007988 */ /* 0x0003e80008000806 */
[----:B-1---5:R-:W-:Y:S05]  /*4430*/  CALL.REL.NOINC `($__internal_1_$__cuda_sm10x_tcgen05_guardrail_trap_phase_invalid_during_alloc) ;  /* 0x00000054004c7944 */ /* 0x022fea0003c00000 */
.L_x_80:
[----:B------:R-:W-:Y:S05]  /*4440*/  WARPSYNC.ALL ;  /* 0x0000000000007948 */ /* 0x000fea0003800000 */
[----:B------:R-:W2:Y:S01]  /*4450*/  S2UR UR4, SR_CgaCtaId ;  /* 0x00000000000479c3 */ /* 0x000ea20000008800 */
[----:B------:R-:W-:Y:S01]  /*4460*/  UMOV UR17, 0x400 ;  /* 0x0000040000117882 */ /* 0x000fe20000000000 */
[----:B------:R-:W-:-:S06]  /*4470*/  NOP ;  /* 0x0000000000007918 */ /* 0x000fcc0000000000 */
[----:B------:R-:W-:Y:S06]  /*4480*/  BAR.ARV 0x6, 0xa0 ;  /* 0x0182800000007b1d */ /* 0x000fec0000002000 */
[----:B------:R-:W3:Y:S01]  /*4490*/  LDCU UR5, c[0x0][0x38c] ;  /* 0x00007180ff0577ac */ /* 0x000ee20008000800 */
[----:B------:R-:W-:Y:S01]  /*44a0*/  LOP3.LUT R2, R2, 0xffff, RZ, 0xc0, !PT ;  /* 0x0000ffff02027812 */ /* 0x000fe200078ec0ff */
[----:B------:R-:W-:Y:S01]  /*44b0*/  IMAD.MOV.U32 R11, RZ, RZ, 0x1 ;  /* 0x00000001ff0b7424 */ /* 0x000fe200078e00ff */
[----:B------:R-:W-:Y:S01]  /*44c0*/  CS2R R8, SRZ ;  /* 0x0000000000087805 */ /* 0x000fe2000001ff00 */
[----:B------:R-:W4:Y:S01]  /*44d0*/  LDCU UR8, c[0x0][0x38c] ;  /* 0x00007180ff0877ac */ /* 0x000f220008000800 */
[----:B------:R-:W-:Y:S01]  /*44e0*/  R2UR UR19, R2 ;  /* 0x00000000021372ca */ /* 0x000fe200000e0000 */
[----:B------:R-:W-:Y:S01]  /*44f0*/  IMAD.MOV.U32 R10, RZ, RZ, RZ ;  /* 0x000000ffff0a7224 */ /* 0x000fe200078e00ff */
[----:B------:R-:W-:Y:S01]  /*4500*/  UMOV UR22, URZ ;  /* 0x000000ff00167c82 */ /* 0x000fe20008000000 */
[----:B------:R-:W-:Y:S01]  /*4510*/  UMOV UR14, URZ ;  /* 0x000000ff000e7c82 */ /* 0x000fe20008000000 */
[----:B--2---:R-:W-:Y:S01]  /*4520*/  ULEA UR17, UR4, UR17, 0x18 ;  /* 0x0000001104117291 */ /* 0x004fe2000f8ec0ff */
[----:B------:R-:W-:Y:S01]  /*4530*/  UMOV UR26, 0x0 ;  /* 0x00000000001a7882 */ /* 0x000fe20000000000 */
[----:B------:R-:W-:-:S02]  /*4540*/  UMOV UR27, 0x4100490 ;  /* 0x04100490001b7882 */ /* 0x000fc40000000000 */
[----:B------:R-:W-:Y:S02]  /*4550*/  UIADD3 UR6, UPT, UPT, UR17, 0x3600, URZ ;  /* 0x0000360011067890 */ /* 0x000fe4000fffe0ff */
[----:B------:R-:W-:Y:S02]  /*4560*/  UIADD3 UR7, UPT, UPT, UR17, 0x1d600, URZ ;  /* 0x0001d60011077890 */ /* 0x000fe4000fffe0ff */
[----:B---3--:R-:W-:Y:S01]  /*4570*/  UIADD3 UR5, UPT, UPT, UR5, 0x1f, URZ ;  /* 0x0000001f05057890 */ /* 0x008fe2000fffe0ff */
[----:B-1----:R-:W1:Y:S01]  /*4580*/  LDS R0, [UR17+0x290] ;  /* 0x00029011ff007984 */ /* 0x002e620008000800 */
[----:B------:R-:W-:Y:S02]  /*4590*/  USHF.R.U32.HI UR6, URZ, 0x4, UR6 ;  /* 0x00000004ff067899 */ /* 0x000fe40008011606 */
[----:B------:R-:W-:Y:S02]  /*45a0*/  USHF.R.S32.HI UR4, URZ, 0x1f, UR5 ;  /* 0x0000001fff047899 */ /* 0x000fe40008011405 */
[----:B------:R-:W-:-:S02]  /*45b0*/  ULOP3.LUT UR6, UR6, 0x3fff, URZ, 0xc0, !UPT ;  /* 0x00003fff06067892 */ /* 0x000fc4000f8ec0ff */
[----:B------:R-:W-:Y:S02]  /*45c0*/  ULEA.HI UR4, UR4, UR5, URZ, 0x5 ;  /* 0x0000000504047291 */ /* 0x000fe4000f8f28ff */
[----:B------:R-:W-:Y:S02]  /*45d0*/  USHF.R.U32.HI UR5, URZ, 0x4, UR7 ;  /* 0x00000004ff057899 */ /* 0x000fe40008011607 */
[----:B------:R-:W-:Y:S02]  /*45e0*/  USHF.R.S32.HI UR28, URZ, 0x5, UR4 ;  /* 0x00000005ff1c7899 */ /* 0x000fe40008011404 */
[----:B------:R-:W-:Y:S02]  /*45f0*/  ULOP3.LUT UR5, UR5, 0x3fff, URZ, 0xc0, !UPT ;  /* 0x00003fff05057892 */ /* 0x000fe4000f8ec0ff */
[----:B------:R-:W-:Y:S02]  /*4600*/  UISETP.LT.AND UP0, UPT, UR28, 0x1, UPT ;  /* 0x000000011c00788c */ /* 0x000fe4000bf01270 */
[----:B------:R-:W-:-:S02]  /*4610*/  ULOP3.LUT UR20, UR6, 0x10000, URZ, 0xfc, !UPT ;  /* 0x0001000006147892 */ /* 0x000fc4000f8efcff */
[----:B------:R-:W-:Y:S02]  /*4620*/  USEL UR29, UR28, 0x1, !UP0 ;  /* 0x000000011c1d7887 */ /* 0x000fe4000c000000 */
[----:B------:R-:W-:Y:S02]  /*4630*/  ULOP3.LUT UR21, UR5, 0x10000, URZ, 0xfc, !UPT ;  /* 0x0001000005157892 */ /* 0x000fe4000f8efcff */
[----:B------:R-:W-:Y:S02]  /*4640*/  UIADD3 UR29, UPT, UPT, -UR29, URZ, URZ ;  /* 0x000000ff1d1d7290 */ /* 0x000fe4000fffe1ff */
[----:B----4-:R-:W-:Y:S01]  /*4650*/  UISETP.GE.AND UP4, UPT, UR8, 0x1, UPT ;  /* 0x000000010800788c */ /* 0x010fe2000bf86270 */
[----:B------:R-:W-:Y:S01]  /*4660*/  UMOV UR24, 0x0 ;  /* 0x0000000000187882 */ /* 0x000fe20000000000 */
[----:B------:R-:W-:Y:S01]  /*4670*/  UMOV UR25, 0x4100490 ;  /* 0x0410049000197882 */ /* 0x000fe20000000000 */
[----:B-1----:R-:W-:-:S15]  /*4680*/  R2UR UR30, R0 ;  /* 0x00000000001e72ca */ /* 0x002fde00000e0000 */
.L_x_89:
[----:B------:R-:W-:Y:S02]  /*4690*/  LEA R0, R10, UR17, 0x3 ;  /* 0x000000110a007c11 */ /* 0x000fe4000f8e18ff */
[----:B------:R-:W-:Y:S02]  /*46a0*/  SHF.L.U32 R2, R9, 0x1f, RZ ;  /* 0x0000001f09027819 */ /* 0x000fe400000006ff */
[----:B------:R-:W-:Y:S01]  /*46b0*/  PLOP3.LUT P0, PT, PT, PT, UP4, 0x80, 0x8 ;  /* 0x000000000008781c */ /* 0x000fe20003f0f048 */
[----:B------:R-:W-:Y:S01]  /*46c0*/  VIADD R3, R0, 0x1f0 ;  /* 0x000001f000037836 */ /* 0x000fe20000000000 */
[----:B-1----:R-:W1:Y:S02]  /*46d0*/  SYNCS.PHASECHK.TRANS64.TRYWAIT P1, [R0+URZ+0x1e0], R2 ;  /* 0x0001e002000075a7 */ /* 0x002e6400080211ff */
[----:B-1-3--:R-:W-:Y:S09]  /*46e0*/  @!P1 BRA `(.L_x_83) ;  /* 0x0000004c00149947 */ /* 0x00aff20003800000 */
.L_x_204:
[----:B------:R-:W-:Y:S01]  /*46f0*/  LEA R4, R10, UR17, 0x4 ;  /* 0x000000110a047c11 */ /* 0x000fe2000f8e20ff */
[----:B------:R-:W-:Y:S01]  /*4700*/  @UP4 ULEA UR4, UR14, UR17, 0x3 ;  /* 0x000000110e044291 */ /* 0x000fe2000f8e18ff */
[----:B------:R-:W-:Y:S01]  /*4710*/  PLOP3.LUT P2, PT, PT, PT, PT, 0x80, 0x8 ;  /* 0x000000000008781c */ /* 0x000fe20003f4f070 */
[----:B------:R-:W-:Y:S01]  /*4720*/  ULEA UR23, UR22, UR17, 0x3 ;  /* 0x0000001116177291 */ /* 0x000fe2000f8e18ff */
[----:B------:R-:W-:Y:S02]  /*4730*/  PRMT R3, RZ, 0x654, R3 ;  /* 0x00000654ff037816 */ /* 0x000fe40000000003 */
[----:B------:R-:W2:Y:S01]  /*4740*/  LDS.128 R4, [R4+0x270] ;  /* 0x0002700004047984 */ /* 0x000ea20000000c00 */
[----:B-1----:R-:W-:Y:S02]  /*4750*/  @P0 SHF.L.U32 R2, R8, 0x1f, RZ ;  /* 0x0000001f08020819 */ /* 0x002fe400000006ff */
[----:B------:R-:W-:Y:S01]  /*4760*/  SHF.L.U32 R0, R11, 0x1f, RZ ;  /* 0x0000001f0b007819 */ /* 0x000fe200000006ff */
[----:B------:R-:W-:Y:S01]  /*4770*/  @!PT LDS RZ, [RZ] ;  /* 0x00000000fffff984 */ /* 0x000fe20000000800 */
[----:B------:R-:W-:Y:S01]  /*4780*/  @!PT LDS RZ, [RZ] ;  /* 0x00000000fffff984 */ /* 0x000fe20000000800 */
[----:B------:R-:W-:Y:S01]  /*4790*/  @!PT LDS RZ, [RZ] ;  /* 0x00000000fffff984 */ /* 0x000fe20000000800 */
[----:B------:R-:W-:Y:S01]  /*47a0*/  @!PT LDS RZ, [RZ] ;  /* 0x00000000fffff984 */ /* 0x000fe20000000800 */
[----:B------:R1:W-:Y:S06]  /*47b0*/  MEMBAR.ALL.CTA ;  /* 0x0000000000007992 */ /* 0x0003ec0000008000 */
[----:B-1----:R-:W1:Y:S02]  /*47c0*/  FENCE.VIEW.ASYNC.S ;  /* 0x00000000000073c6 */ /* 0x002e640000000000 */
[----:B-1----:R1:W-:Y:S01]  /*47d0*/  SYNCS.ARRIVE.TRANS64.RED.A1T0 RZ, [R3+URZ], RZ ;  /* 0x000000ff03ff79a7 */ /* 0x0023e200081004ff */
[----:B------:R1:W3:Y:S01]  /*47e0*/  @P0 SYNCS.PHASECHK.TRANS64.TRYWAIT P2, [UR4], R2 ;  /* 0x00000002ff0005a7 */ /* 0x0002e20008041104 */
[----:B------:R-:W-:Y:S01]  /*47f0*/  ULEA.HI UR4, UR22, UR22, URZ, 0x1 ;  /* 0x0000001616047291 */ /* 0x000fe2000f8f08ff */
[----:B--2---:R-:W-:-:S03]  /*4800*/  LOP3.LUT P1, RZ, R6, 0x1, RZ, 0xc0, !PT ;  /* 0x0000000106ff7812 */ /* 0x004fc6000782c0ff */
[----:B------:R-:W-:Y:S02]  /*4810*/  USHF.L.U32 UR18, UR4, 0x5, URZ ;  /* 0x0000000504127899 */ /* 0x000fe400080006ff */
[----:B------:R-:W-:Y:S02]  /*4820*/  ULOP3.LUT UR4, UR4, 0xffe, URZ, 0xc0, !UPT ;  /* 0x00000ffe04047892 */ /* 0x000fe4000f8ec0ff */
[----:B------:R-:W-:Y:S02]  /*4830*/  ULOP3.LUT UR18, UR18, 0xffffffc0, URZ, 0xc0, !UPT ;  /* 0xffffffc012127892 */ /* 0x000fe4000f8ec0ff */
[----:B------:R-:W-:Y:S02]  /*4840*/  UIADD3 UR4, UPT, UPT, -UR4, UR22, URZ ;  /* 0x0000001604047290 */ /* 0x000fe4000fffe1ff */
[----:B------:R-:W-:Y:S01]  /*4850*/  UIADD3 UR18, UPT, UPT, UR30, UR18, URZ ;  /* 0x000000121e127290 */ /* 0x000fe2000fffe0ff */
[----:B------:R-:W2:Y:S03]  /*4860*/  SYNCS.PHASECHK.TRANS64.TRYWAIT P0, [UR23+0x220], R0 ;  /* 0x00022000ff0075a7 */ /* 0x000ea60008001117 */
[----:B------:R-:W-:Y:S01]  /*4870*/  ULEA UR18, UR4, UR18, 0x14 ;  /* 0x0000001204127291 */ /* 0x000fe2000f8ea0ff */
[----:B-123--:R-:W-:Y:S11]  /*4880*/  @!P0 BRA `(.L_x_84) ;  /* 0x0000004800c08947 */ /* 0x00eff60003800000 */
.L_x_206:
[----:B------:R-:W-:Y:S01]  /*4890*/  IADD3 R10, PT, PT, R10, 0x1, RZ ;  /* 0x000000010a0a7810 */ /* 0x000fe20007ffe0ff */
[----:B------:R-:W-:Y:S06]  /*48a0*/  BRA.U !UP4, `(.L_x_85) ;  /* 0x000000010c987547 */ /* 0x000fec000b800000 */
[----:B------:R-:W-:Y:S01]  /*48b0*/  UPLOP3.LUT UP2, UPT, UPT, UPT, UPT, 0x40, 0x4 ;  /* 0x000000000004789c */ /* 0x000fe20003f4e870 */
[----:B------:R-:W-:Y:S01]  /*48c0*/  UMOV UR16, UR29 ;  /* 0x0000001d00107c82 */ /* 0x000fe20008000000 */
[----:B------:R-:W-:Y:S01]  /*48d0*/  UMOV UR15, UR28 ;  /* 0x0000001c000f7c82 */ /* 0x000fe20008000000 */
[----:B------:R-:W-:-:S08]  /*48e0*/  UMOV UR6, UR14 ;  /* 0x0000000e00067c82 */ /* 0x000fd00008000000 */
.L_x_88:
[----:B------:R-:W-:Y:S02]  /*48f0*/  UIADD3 UR16, UPT, UPT, UR16, 0x1, URZ ;  /* 0x0000000110107890 */ /* 0x000fe4000fffe0ff */
[----:B--2---:R-:W-:Y:S02]  /*4900*/  ULEA UR5, UR6, UR17, 0x3 ;  /* 0x0000001106057291 */ /* 0x004fe4000f8e18ff */
[----:B------:R-:W-:Y:S01]  /*4910*/  UISETP.NE.AND UP3, UPT, UR16, URZ, UPT ;  /* 0x000000ff1000728c */ /* 0x000fe2000bf65270 */
[----:B---3--:R-:W-:Y:S10]  /*4920*/  @P2 BRA `(.L_x_86) ;  /* 0x00000000000c2947 */ /* 0x008ff40003800000 */
[----:B-1----:R-:W-:Y:S04]  /*4930*/  SHF.L.U32 R2, R8, 0x1f, RZ ;  /* 0x0000001f08027819 */ /* 0x002fe800000006ff */
[----:B------:R-:W1:Y:S02]  /*4940*/  SYNCS.PHASECHK.TRANS64.TRYWAIT P0, [UR5], R2 ;  /* 0x00000002ff0075a7 */ /* 0x000e640008001105 */
[----:B-1----:R-:W-:Y:S05]  /*4950*/  @!P0 BRA `(.L_x_87) ;  /* 0x0000004800a48947 */ /* 0x002fea0003800000 */
.L_x_86:
[----:B------:R-:W-:Y:S01]  /*4960*/  UISETP.NE.AND UP0, UPT, UR15, 0x1, UPT ;  /* 0x000000010f00788c */ /* 0x000fe2000bf05270 */
[----:B------:R-:W-:Y:S01]  /*4970*/  PLOP3.LUT P2, PT, PT, PT, PT, 0x80, 0x8 ;  /* 0x000000000008781c */ /* 0x000fe20003f4f070 */
[----:B------:R-:W-:Y:S02]  /*4980*/  UIADD3 UR4, UPT, UPT, UR6, 0x1, URZ ;  /* 0x0000000106047890 */ /* 0x000fe4000fffe0ff */
[----:B------:R-:W-:Y:S02]  /*4990*/  ULEA UR12, UR6, UR21, 0x8 ;  /* 0x00000015060c7291 */ /* 0x000fe4000f8e40ff */
[----:B------:R-:W-:Y:S01]  /*49a0*/  UISETP.NE.AND UP1, UPT, UR4, 0x1a, UPT ;  /* 0x0000001a0400788c */ /* 0x000fe2000bf25270 */
[----:B------:R-:W-:Y:S01]  /*49b0*/  PLOP3.LUT P0, PT, PT, PT, UP0, 0x80, 0x8 ;  /* 0x000000000008781c */ /* 0x000fe20003f0f008 */
[----:B------:R-:W-:Y:S02]  /*49c0*/  UIADD3 UR10, UPT, UPT, UR12, 0x2, URZ ;  /* 0x000000020c0a7890 */ /* 0x000fe4000fffe0ff */
[----:B------:R-:W-:Y:S02]  /*49d0*/  USEL UR7, URZ, 0x1, UP1 ;  /* 0x00000001ff077887 */ /* 0x000fe40008800000 */
[----:B------:R-:W-:Y:S02]  /*49e0*/  USEL UR14, UR4, URZ, UP1 ;  /* 0x000000ff040e7287 */ /* 0x000fe40008800000 */
[----:B------:R-:W-:Y:S02]  /*49f0*/  UIADD3 UR15, UPT, UPT, UR15, -0x1, URZ ;  /* 0xffffffff0f0f7890 */ /* 0x000fe4000fffe0ff */
[----:B------:R-:W-:Y:S01]  /*4a00*/  @UP0 ULEA UR4, UR14, UR17, 0x3 ;  /* 0x000000110e040291 */ /* 0x000fe2000f8e18ff */
[----:B------:R-:W-:Y:S01]  /*4a10*/  LOP3.LUT R8, R8, UR7, RZ, 0x3c, !PT ;  /* 0x0000000708087c12 */ /* 0x000fe2000f8e3cff */
[----:B------:R-:W-:Y:S01]  /*4a20*/  UIADD3 UR7, UPT, UPT, UR5, 0xd0, URZ ;  /* 0x000000d005077890 */ /* 0x000fe2000fffe0ff */
[----:B------:R-:W-:Y:S02]  /*4a30*/  UMOV UR13, 0x80004020 ;  /* 0x80004020000d7882 */ /* 0x000fe40000000000 */
[----:B-1----:R-:W-:Y:S01]  /*4a40*/  @P0 SHF.L.U32 R0, R8, 0x1f, RZ ;  /* 0x0000001f08000819 */ /* 0x002fe200000006ff */
[----:B------:R-:W-:Y:S01]  /*4a50*/  UMOV UR5, 0x80004020 ;  /* 0x8000402000057882 */ /* 0x000fe20000000000 */
[----:B------:R-:W-:Y:S01]  /*4a60*/  UMOV UR11, 0x80004020 ;  /* 0x80004020000b7882 */ /* 0x000fe20000000000 */
[----:B------:R-:W-:Y:S01]  /*4a70*/  UMOV UR9, 0x80004020 ;  /* 0x8000402000097882 */ /* 0x000fe20000000000 */
[----:B------:R2:W3:Y:S01]  /*4a80*/  @P0 SYNCS.PHASECHK.TRANS64.TRYWAIT P2, [UR4], R0 ;  /* 0x00000000ff0005a7 */ /* 0x0004e20008041104 */
[----:B------:R-:W-:Y:S03]  /*4a90*/  ULEA UR4, UR6, UR20, 0x8 ;  /* 0x0000001406047291 */ /* 0x000fe6000f8e40ff */
[----:B------:R-:W-:Y:S01]  /*4aa0*/  UMOV UR6, UR14 ;  /* 0x0000000e00067c82 */ /* 0x000fe20008000000 */
[----:B------:R-:W-:Y:S05]  /*4ab0*/  UIADD3 UR8, UPT, UPT, UR4, 0x2, URZ ;  /* 0x0000000204087890 */ /* 0x000fea000fffe0ff */
[----:B------:R2:W-:Y:S01]  /*4ac0*/  UTCHMMA gdesc[UR4], gdesc[UR12], tmem[UR18], tmem[UR26], idesc[UR27], UP2 ;  /* 0x00ff1a0c040075ea */ /* 0x0005e20009000012 */
[----:B------:R-:W-:Y:S03]  /*4ad0*/  UPLOP3.LUT UP2, UPT, UPT, UPT, UPT, 0x80, 0x8 ;  /* 0x000000000008789c */ /* 0x000fe60003f4f070 */
[----:B------:R2:W-:Y:S01]  /*4ae0*/  UTCHMMA gdesc[UR8], gdesc[UR10], tmem[UR18], tmem[UR24], idesc[UR25], UPT ;  /* 0x00ff180a080075ea */ /* 0x0005e2000b800012 */
[----:B------:R2:W-:Y:S01]  /*4af0*/  UTCBAR.MULTICAST [UR7], URZ, UR19 ;  /* 0x000000ff070073e9 */ /* 0x0005e20008000813 */
[----:B------:R-:W-:Y:S06]  /*4b00*/  BRA.U UP3, `(.L_x_88) ;  /* 0xfffffffd03787547 */ /* 0x000fec000b83ffff */
.L_x_85:
[----:B--2---:R-:W-:Y:S01]  /*4b10*/  UIADD3 UR4, UPT, UPT, UR22, 0x1, URZ ;  /* 0x0000000116047890 */ /* 0x004fe2000fffe0ff */
[C---:B------:R-:W-:Y:S01]  /*4b20*/  ISETP.NE.AND P0, PT, R10.reuse, 0x2, PT ;  /* 0x000000020a00780c */ /* 0x040fe20003f05270 */
[----:B------:R-:W-:Y:S02]  /*4b30*/  UIADD3 UR5, UPT, UPT, UR23, 0x200, URZ ;  /* 0x0000020017057890 */ /* 0x000fe4000fffe0ff */
[----:B------:R-:W-:Y:S01]  /*4b40*/  UISETP.NE.AND UP0, UPT, UR4, 0x4, UPT ;  /* 0x000000040400788c */ /* 0x000fe2000bf05270 */
[----:B-1----:R-:W-:Y:S02]  /*4b50*/  SEL R0, RZ, 0x1, P0 ;  /* 0x00000001ff007807 */ /* 0x002fe40000000000 */
[----:B------:R-:W-:Y:S01]  /*4b60*/  SEL R10, R10, RZ, P0 ;  /* 0x000000ff0a0a7207 */ /* 0x000fe20000000000 */
[----:B------:R-:W-:Y:S01]  /*4b70*/  USEL UR6, URZ, 0x1, UP0 ;  /* 0x00000001ff067887 */ /* 0x000fe20008000000 */
[----:B------:R-:W-:Y:S01]  /*4b80*/  LOP3.LUT R9, R9, R0, RZ, 0x3c, !PT ;  /* 0x0000000009097212 */ /* 0x000fe200078e3cff */
[----:B------:R-:W-:Y:S01]  /*4b90*/  USEL UR22, UR4, URZ, UP0 ;  /* 0x000000ff04167287 */ /* 0x000fe20008000000 */
[----:B------:R1:W-:Y:S03]  /*4ba0*/  UTCBAR [UR5], URZ ;  /* 0x000000ff050073e9 */ /* 0x0003e600080000ff */
[----:B------:R-:W-:Y:S01]  /*4bb0*/  LOP3.LUT R11, R11, UR6, RZ, 0x3c, !PT ;  /* 0x000000060b0b7c12 */ /* 0x000fe2000f8e3cff */
[----:B------:R-:W-:Y:S07]  /*4bc0*/  @P1 BRA `(.L_x_89) ;  /* 0xfffffff800b01947 */ /* 0x000fee000383ffff */
[----:B------:R-:W2:Y:S01]  /*4bd0*/  S2UR UR8, SR_CgaCtaId ;  /* 0x00000000000879c3 */ /* 0x000ea20000008800 */
[----:B------:R-:W-:Y:S01]  /*4be0*/  ELECT P0, URZ, PT ;  /* 0x0000000000ff782f */ /* 0x000fe20003800000 */
[----:B------:R-:W-:Y:S01]  /*4bf0*/  IMAD.MOV.U32 R0, RZ, RZ, 0x1 ;  /* 0x00000001ff007424 */ /* 0x000fe200078e00ff */
[----:B------:R-:W-:Y:S01]  /*4c00*/  UIADD3 UR17, UPT, UPT, UR17, 0x220, URZ ;  /* 0x0000022011117890 */ /* 0x000fe2000fffe0ff */
[----:B------:R-:W-:Y:S01]  /*4c10*/  SHF.L.U32 R2, R11, 0x1f, RZ ;  /* 0x0000001f0b027819 */ /* 0x000fe200000006ff */
[----:B------:R-:W-:-:S03]  /*4c20*/  UMOV UR4, 0x40 ;  /* 0x0000004000047882 */ /* 0x000fc60000000000 */
[----:B------:R-:W-:Y:S01]  /*4c30*/  UVIRTCOUNT.DEALLOC.SMPOOL 0x80 ;  /* 0x000000800000784c */ /* 0x000fe20000000000 */
[----:B--2---:R-:W-:Y:S02]  /*4c40*/  ULEA UR8, UR8, UR4, 0x18 ;  /* 0x0000000408087291 */ /* 0x004fe4000f8ec0ff */
[----:B------:R-:W-:-:S07]  /*4c50*/  ULEA UR4, UR22, UR17, 0x3 ;  /* 0x0000001116047291 */ /* 0x000fce000f8e18ff */
[----:B------:R2:W-:Y:S02]  /*4c60*/  @P0 STS.U8 [UR8+0x1c], R0 ;  /* 0x00001c00ff000988 */ /* 0x0005e40008000008 */
[----:B------:R-:W4:Y:S02]  /*4c70*/  SYNCS.PHASECHK.TRANS64.TRYWAIT P0, [UR4], R2 ;  /* 0x00000002ff0075a7 */ /* 0x000f240008001104 */
[----:B--2-4-:R-:W-:Y:S05]  /*4c80*/  @!P0 BRA `(.L_x_90) ;  /* 0x0000004400f08947 */ /* 0x014fea0003800000 */
.L_x_209:
[----:B------:R-:W-:-:S04]  /*4c90*/  UIADD3 UR4, UPT, UPT, UR22, 0x1, URZ ;  /* 0x0000000116047890 */ /* 0x000fc8000fffe0ff */
[----:B------:R-:W-:-:S04]  /*4ca0*/  UISETP.NE.AND UP0, UPT, UR4, 0x4, UPT ;  /* 0x000000040400788c */ /* 0x000fc8000bf05270 */
[----:B------:R-:W-:Y:S02]  /*4cb0*/  USEL UR6, URZ, 0x1, UP0 ;  /* 0x00000001ff067887 */ /* 0x000fe40008000000 */
[----:B------:R-:W-:-:S04]  /*4cc0*/  USEL UR4, UR4, URZ, UP0 ;  /* 0x000000ff04047287 */ /* 0x000fc80008000000 */
[----:B-1----:R-:W-:Y:S01]  /*4cd0*/  ULEA UR5, UR4, UR17, 0x3 ;  /* 0x0000001104057291 */ /* 0x002fe2000f8e18ff */
[----:B--2---:R-:W-:-:S04]  /*4ce0*/  LOP3.LUT R2, R11, UR6, RZ, 0x3c, !PT ;  /* 0x000000060b027c12 */ /* 0x004fc8000f8e3cff */
[----:B------:R-:W-:-:S04]  /*4cf0*/  SHF.L.U32 R3, R2, 0x1f, RZ ;  /* 0x0000001f02037819 */ /* 0x000fc800000006ff */
[----:B------:R-:W1:Y:S02]  /*4d00*/  SYNCS.PHASECHK.TRANS64.TRYWAIT P0, [UR5], R3 ;  /* 0x00000003ff0075a7 */ /* 0x000e640008001105 */
[----:B-1----:R-:W-:Y:S05]  /*4d10*/  @!P0 BRA `(.L_x_91) ;  /* 0x0000004400e48947 */ /* 0x002fea0003800000 */
.L_x_211:
        /* <DEDUP_REMOVED lines=9> */
.L_x_213:
[----:B------:R-:W-:-:S04]  /*4db0*/  UIADD3 UR4, UPT, UPT, UR4, 0x1, URZ ;  /* 0x0000000104047890 */ /* 0x000fc8000fffe0ff */
[----:B------:R-:W-:-:S04]  /*4dc0*/  UISETP.NE.AND UP0, UPT, UR4, 0x4, UPT ;  /* 0x000000040400788c */ /* 0x000fc8000bf05270 */
[----:B------:R-:W-:Y:S02]  /*4dd0*/  USEL UR5, URZ, 0x1, UP0 ;  /* 0x00000001ff057887 */ /* 0x000fe40008000000 */
[----:B------:R-:W-:-:S04]  /*4de0*/  USEL UR4, UR4, URZ, UP0 ;  /* 0x000000ff04047287 */ /* 0x000fc80008000000 */
[----:B------:R-:W-:Y:S01]  /*4df0*/  ULEA UR4, UR4, UR17, 0x3 ;  /* 0x0000001104047291 */ /* 0x000fe2000f8e18ff */
[----:B------:R-:W-:-:S04]  /*4e00*/  LOP3.LUT R2, R2, UR5, RZ, 0x3c, !PT ;  /* 0x0000000502027c12 */ /* 0x000fc8000f8e3cff */
[----:B------:R-:W-:-:S04]  /*4e10*/  SHF.L.U32 R2, R2, 0x1f, RZ ;  /* 0x0000001f02027819 */ /* 0x000fc800000006ff */
[----:B------:R-:W2:Y:S02]  /*4e20*/  SYNCS.PHASECHK.TRANS64.TRYWAIT P0, [UR4], R2 ;  /* 0x00000002ff0075a7 */ /* 0x000ea40008001104 */
[----:B--2---:R-:W-:Y:S05]  /*4e30*/  @!P0 BRA `(.L_x_93) ;  /* 0x0000004400cc8947 */ /* 0x004fea0003800000 */
.L_x_215:
[----:B------:R-:W-:Y:S01]  /*4e40*/  NOP ;  /* 0x0000000000007918 */ /* 0x000fe20000000000 */
[----:B-1----:R-:W1:Y:S01]  /*4e50*/  LDS R0, [UR8+0x14] ;  /* 0x00001408ff007984 */ /* 0x002e620008000800 */
[----:B------:R-:W-:Y:S01]  /*4e60*/  ULOP3.LUT UR4, UR30, 0xffff, URZ, 0xc0, !UPT ;  /* 0x0000ffff1e047892 */ /* 0x000fe2000f8ec0ff */
[----:B------:R-:W-:Y:S01]  /*4e70*/  UMOV UR5, 0xffff ;  /* 0x0000ffff00057882 */ /* 0x000fe20000000000 */
[----:B------:R-:W-:Y:S02]  /*4e80*/  UMOV UR6, 0x1 ;  /* 0x0000000100067882 */ /* 0x000fe40000000000 */
[----:B------:R-:W-:-:S04]  /*4e90*/  USHF.R.U32.HI UR4, URZ, 0x5, UR4 ;  /* 0x00000005ff047899 */ /* 0x000fc80008011604 */
[----:B------:R-:W-:Y:S02]  /*4ea0*/  USHF.L.U32 UR5, UR5, UR4, URZ ;  /* 0x0000000405057299 */ /* 0x000fe400080006ff */
[----:B------:R-:W-:-:S04]  /*4eb0*/  USHF.L.U32 UR4, UR6, UR4, URZ ;  /* 0x0000000406047299 */ /* 0x000fc800080006ff */
[----:B-1----:R-:W-:-:S04]  /*4ec0*/  LOP3.LUT R0, R0, UR5, RZ, 0xc0, !PT ;  /* 0x0000000500007c12 */ /* 0x002fc8000f8ec0ff */
[----:B------:R-:W-:-:S13]  /*4ed0*/  ISETP.NE.AND P0, PT, R0, UR5, PT ;  /* 0x0000000500007c0c */ /* 0x000fda000bf05270 */
[----:B------:R-:W-:Y:S05]  /*4ee0*/  @P0 BRA `(.L_x_94) ;  /* 0x0000000000580947 */ /* 0x000fea0003800000 */
[----:B------:R-:W1:Y:S02]  /*4ef0*/  LDS R0, [UR8+0x18] ;  /* 0x00001808ff007984 */ /* 0x000e640008000800 */
[----:B-1----:R-:W-:-:S04]  /*4f00*/  LOP3.LUT R0, R0, UR4, RZ, 0xc0, !PT ;  /* 0x0000000400007c12 */ /* 0x002fc8000f8ec0ff */
[----:B------:R-:W-:-:S13]  /*4f10*/  ISETP.NE.AND P0, PT, R0, UR4, PT ;  /* 0x0000000400007c0c */ /* 0x000fda000bf05270 */
[----:B------:R-:W-:Y:S05]  /*4f20*/  @P0 BRA `(.L_x_95) ;  /* 0x00000000003c0947 */ /* 0x000fea0003800000 */
[----:B------:R-:W1:Y:S01]  /*4f30*/  S2R R2, SR_LANEID ;  /* 0x0000000000027919 */ /* 0x000e620000000000 */
[----:B------:R-:W-:-:S06]  /*4f40*/  ULOP3.LUT UR5, URZ, UR5, URZ, 0x33, !UPT ;  /* 0x00000005ff057292 */ /* 0x000fcc000f8e33ff */
[----:B------:R-:W-:-:S04]  /*4f50*/  IMAD.U32 R0, RZ, RZ, UR5 ;  /* 0x00000005ff007e24 */ /* 0x000fc8000f8e00ff */
[----:B------:R2:W4:Y:S02]  /*4f60*/  REDUX UR7, R0 ;  /* 0x00000000000773c4 */ /* 0x0005240000000000 */
[----:B------:R1:W-:Y:S01]  /*4f70*/  UTCATOMSWS.AND URZ, UR5 ;  /* 0x0000000500ff79e3 */ /* 0x0003e20008000000 */
[----:B--2---:R-:W-:Y:S01]  /*4f80*/  LOP3.LUT R0, RZ, UR4, RZ, 0x33, !PT ;  /* 0x00000004ff007c12 */ /* 0x004fe2000f8e33ff */
[----:B------:R-:W-:Y:S02]  /*4f90*/  VOTEU.ANY UR4, UPT, PT ;  /* 0x0000000000047886 */ /* 0x000fe400038e0100 */
[----:B------:R-:W-:Y:S02]  /*4fa0*/  UFLO.U32 UR4, UR4 ;  /* 0x00000004000472bd */ /* 0x000fe400080e0000 */
[----:B------:R-:W2:Y:S04]  /*4fb0*/  REDUX UR6, R0 ;  /* 0x00000000000673c4 */ /* 0x000ea80000000000 */
[----:B-1----:R-:W-:-:S02]  /*4fc0*/  ISETP.EQ.U32.AND P0, PT, R2, UR4, PT ;  /* 0x0000000402007c0c */ /* 0x002fc4000bf02070 */
[----:B----4-:R-:W-:-:S11]  /*4fd0*/  MOV R2, UR7 ;  /* 0x0000000700027c02 */ /* 0x010fd60008000f00 */
[----:B------:R1:W-:Y:S01]  /*4fe0*/  @P0 ATOMS.AND RZ, [UR8+0x14], R2 ;  /* 0x00001402ffff098c */ /* 0x0003e2000a800008 */
[----:B--2---:R-:W-:-:S05]  /*4ff0*/  IMAD.U32 R0, RZ, RZ, UR6 ;  /* 0x00000006ff007e24 */ /* 0x004fca000f8e00ff */
[----:B------:R1:W-:Y:S01]  /*5000*/  @P0 ATOMS.AND RZ, [UR8+0x18], R0 ;  /* 0x00001800ffff098c */ /* 0x0003e2000a800008 */
[----:B------:R-:W-:Y:S05]  /*5010*/  BRA `(.L_x_96) ;  /* 0x0000000000147947 */ /* 0x000fea0003800000 */
.L_x_95:
[----:B------:R-:W-:Y:S02]  /*5020*/  MOV R2, 0x5040 ;  /* 0x0000504000027802 */ /* 0x000fe40000000f00 */
[----:B---3-5:R-:W-:Y:S05]  /*5030*/  CALL.REL.NOINC `($__internal_0_$__cuda_sm10x_tcgen05_guardrail_trap_col_being_dealloced_not_returned_by_alloc) ;  /* 0x0000004800407944 */ /* 0x028fea0003c00000 */
[----:B------:R-:W-:Y:S05]  /*5040*/  BRA `(.L_x_96) ;  /* 0x0000000000087947 */ /* 0x000fea0003800000 */
.L_x_94:
[----:B------:R-:W-:Y:S02]  /*5050*/  MOV R2, 0x5070 ;  /* 0x0000507000027802 */ /* 0x000fe40000000f00 */
[----:B---3-5:R-:W-:Y:S05]  /*5060*/  CALL.REL.NOINC `($__internal_2_$__cuda_sm10x_tcgen05_guardrail_trap_unallocated_columns_being_dealloced) ;  /* 0x00000048004c7944 */ /* 0x028fea0003c00000 */
.L_x_96:
[----:B------:R-:W-:Y:S01]  /*5070*/  NOP ;  /* 0x0000000000007918 */ /* 0x000fe20000000000 */
[----:B------:R-:W-:Y:S05]  /*5080*/  EXIT ;  /* 0x000000000000794d */ /* 0x000fea0003800000 */
.L_x_78:
[----:B------:R-:W-:-:S09]  /*5090*/  UISETP.NE.OR UP0, UPT, UR20, 0x3, !UP3 ;  /* 0x000000031400788c */ /* 0x000fd2000df05670 */
[----:B------:R-:W-:Y:S05]  /*50a0*/  BRA.U UP0, `(.L_x_97) ;  /* 0x0000000d00f07547 */ /* 0x000fea000b800000 */
[----:B------:R-:W1:Y:S01]  /*50b0*/  LDCU UR27, c[0x0][0x370] ;  /* 0x00006e00ff1b77ac */ /* 0x000e620008000800 */
[----:B------:R-:W2:Y:S01]  /*50c0*/  LDC.64 R16, c[0x0][0x348] ;  /* 0x0000d200ff107b82 */ /* 0x000ea20000000a00 */
[----:B------:R-:W-:Y:S02]  /*50d0*/  HFMA2 R13, -RZ, RZ, 0, 0 ;  /* 0x00000000ff0d7431 */ /* 0x000fe400000001ff */
[----:B------:R-:W-:Y:S01]  /*50e0*/  IMAD.MOV.U32 R15, RZ, RZ, 0x1 ;  /* 0x00000001ff0f7424 */ /* 0x000fe200078e00ff */
[----:B------:R-:W1:Y:S01]  /*50f0*/  LDCU.128 UR44, c[0x0][0xb10] ;  /* 0x00016200ff2c77ac */ /* 0x000e620008000c00 */
[----:B------:R-:W-:Y:S01]  /*5100*/  IMAD.MOV.U32 R14, RZ, RZ, RZ ;  /* 0x000000ffff0e7224 */ /* 0x000fe200078e00ff */
[----:B------:R-:W-:Y:S01]  /*5110*/  MOV R7, 0x1000 ;  /* 0x0000100000077802 */ /* 0x000fe20000000f00 */
[----:B------:R-:W3:Y:S01]  /*5120*/  LDCU UR26, c[0x0][0x374] ;  /* 0x00006e80ff1a77ac */ /* 0x000ee20008000800 */
[----:B------:R-:W4:Y:S01]  /*5130*/  LDC.64 R2, c[0x0][0x888] ;  /* 0x00022200ff027b82 */ /* 0x000f220000000a00 */
[----:B------:R-:W3:Y:S01]  /*5140*/  LDCU UR15, c[0x0][0xb0c] ;  /* 0x00016180ff0f77ac */ /* 0x000ee20008000800 */
[----:B------:R-:W3:Y:S06]  /*5150*/  LDCU UR31, c[0x0][0xb20] ;  /* 0x00016400ff1f77ac */ /* 0x000eec0008000800 */
[----:B------:R-:W2:Y:S01]  /*5160*/  LDC.64 R4, c[0x0][0x890] ;  /* 0x00022400ff047b82 */ /* 0x000ea20000000a00 */
[----:B------:R-:W3:Y:S01]  /*5170*/  LDCU UR4, c[0x0][0xb30] ;  /* 0x00016600ff0477ac */ /* 0x000ee20008000800 */
[----:B-1----:R-:W-:-:S02]  /*5180*/  UIMAD.WIDE.U32 UR6, UR27, UR44, URZ ;  /* 0x0000002c1b0672a5 */ /* 0x002fc4000f8e00ff */
[----:B---3--:R-:W-:Y:S01]  /*5190*/  UIMAD.WIDE.U32 UR8, UR26, UR47, URZ ;  /* 0x0000002f1a0872a5 */ /* 0x008fe2000f8e00ff */
[----:B------:R-:W-:Y:S01]  /*51a0*/  UMOV UR24, 0x400 ;  /* 0x0000040000187882 */ /* 0x000fe20000000000 */
[----:B------:R-:W-:-:S03]  /*51b0*/  UPLOP3.LUT UP3, UPT, UPT, UPT, UPT, 0x40, 0x4 ;  /* 0x000000000004789c */ /* 0x000fc60003f6e870 */
[----:B------:R-:W-:Y:S01]  /*51c0*/  UMOV UR6, UR7 ;  /* 0x0000000700067c82 */ /* 0x000fe20008000000 */
[----:B------:R-:W-:Y:S01]  /*51d0*/  UISETP.GE.AND UP0, UPT, UR40, 0x1, UPT ;  /* 0x000000012800788c */ /* 0x000fe2000bf06270 */
[----:B------:R-:W-:Y:S01]  /*51e0*/  UMOV UR28, UR9 ;  /* 0x00000009001c7c82 */ /* 0x000fe20008000000 */
[----:B------:R-:W-:Y:S01]  /*51f0*/  UISETP.NE.AND UP4, UPT, UR40, 0x1, UPT ;  /* 0x000000012800788c */ /* 0x000fe2000bf85270 */
[----:B------:R-:W1:Y:S01]  /*5200*/  LDCU.64 UR16, c[0x0][0xb28] ;  /* 0x00016500ff1077ac */ /* 0x000e620008000a00 */
[----:B------:R-:W-:Y:S02]  /*5210*/  ULEA UR24, UR54, UR24, 0x18 ;  /* 0x0000001836187291 */ /* 0x000fe4000f8ec0ff */
[----:B------:R-:W-:Y:S02]  /*5220*/  UISETP.NE.AND UP6, UPT, UR15, 0x1, UPT ;  /* 0x000000010f00788c */ /* 0x000fe4000bfc5270 */
[----:B------:R-:W-:Y:S02]  /*5230*/  UISETP.NE.AND UP5, UPT, UR46, 0x1, UPT ;  /* 0x000000012e00788c */ /* 0x000fe4000bfa5270 */
[----:B------:R-:W-:-:S02]  /*5240*/  USHF.R.U32.HI UR30, URZ, UR45, UR6 ;  /* 0x0000002dff1e7299 */ /* 0x000fc40008011606 */
[----:B------:R-:W-:Y:S02]  /*5250*/  USHF.R.U32.HI UR28, URZ, UR31, UR28 ;  /* 0x0000001fff1c7299 */ /* 0x000fe4000801161c */
[----:B------:R-:W-:Y:S01]  /*5260*/  UISETP.NE.AND UP2, UPT, UR4, 0x1, UPT ;  /* 0x000000010400788c */ /* 0x000fe2000bf45270 */
[----:B------:R-:W-:-:S10]  /*5270*/  UMOV UR12, URZ ;  /* 0x000000ff000c7c82 */ /* 0x000fd40008000000 */
.L_x_106:
[C---:B------:R-:W-:Y:S02]  /*5280*/  LEA R12, R14.reuse, UR24, 0x3 ;  /* 0x000000180e0c7c11 */ /* 0x040fe4000f8e18ff */
[----:B------:R-:W-:Y:S02]  /*5290*/  SHF.L.U32 R0, R13, 0x1f, RZ ;  /* 0x0000001f0d007819 */ /* 0x000fe400000006ff */
[----:B------:R-:W-:Y:S02]  /*52a0*/  LEA R8, R14, UR24, 0x4 ;  /* 0x000000180e087c11 */ /* 0x000fe4000f8e20ff */
[----:B---3--:R-:W3:Y:S02]  /*52b0*/  SYNCS.PHASECHK.TRANS64.TRYWAIT P0, [R12+URZ+0x1e0], R0 ;  /* 0x0001e0000c0075a7 */ /* 0x008ee400080011ff */
[----:B---3--:R-:W-:Y:S05]  /*52c0*/  @!P0 BRA `(.L_x_98) ;  /* 0x0000004000c08947 */ /* 0x008fea0003800000 */
.L_x_216:
[----:B------:R-:W1:Y:S01]  /*52d0*/  LDS.128 R8, [R8+0x270] ;  /* 0x0002700008087984 */ /* 0x000e620000000c00 */
[----:B------:R-:W-:Y:S01]  /*52e0*/  UISETP.GE.AND UP0, UPT, UR40, 0x1, UPT ;  /* 0x000000012800788c */ /* 0x000fe2000bf06270 */
[----:B------:R-:W-:Y:S01]  /*52f0*/  @!PT LDS RZ, [RZ] ;  /* 0x00000000fffff984 */ /* 0x000fe20000000800 */
[----:B------:R-:W-:Y:S01]  /*5300*/  @!PT LDS RZ, [RZ] ;  /* 0x00000000fffff984 */ /* 0x000fe20000000800 */
[----:B------:R-:W-:Y:S01]  /*5310*/  @!PT LDS RZ, [RZ] ;  /* 0x00000000fffff984 */ /* 0x000fe20000000800 */
[----:B------:R-:W-:Y:S01]  /*5320*/  @!PT LDS RZ, [RZ] ;  /* 0x00000000fffff984 */ /* 0x000fe20000000800 */
[----:B------:R2:W-:Y:S06]  /*5330*/  MEMBAR.ALL.CTA ;  /* 0x0000000000007992 */ /* 0x0005ec0000008000 */
[----:B--2---:R-:W2:Y:S01]  /*5340*/  FENCE.VIEW.ASYNC.S ;  /* 0x00000000000073c6 */ /* 0x004ea20000000000 */
[----:B-1----:R-:W-:Y:S11]  /*5350*/  LOP3.LUT P0, RZ, R10, 0x1, RZ, 0xc0, !PT ;  /* 0x000000010aff7812 */ /* 0x002ff6000780c0ff */
[----:B------:R-:W-:Y:S02]  /*5360*/  @!UPT UIADD3 URZ, UPT, UPT, URZ, URZ, URZ ;  /* 0x000000fffffff290 */ /* 0x000fe4000fffe0ff */
[----:B--2---:R-:W-:Y:S01]  /*5370*/  VOTEU.ANY UP1, P0 ;  /* 0x0000000000ff7886 */ /* 0x004fe20000020100 */
[----:B------:R-:W-:Y:S11]  /*5380*/  PLOP3.LUT P0, PT, PT, PT, UP1, 0x80, 0x8 ;  /* 0x000000000008781c */ /* 0x000ff60003f0f018 */
[----:B------:R-:W-:Y:S02]  /*5390*/  @!UPT UIADD3 URZ, UPT, UPT, URZ, URZ, URZ ;  /* 0x000000fffffff290 */ /* 0x000fe4000fffe0ff */
[----:B---3--:R-:W-:Y:S02]  /*53a0*/  @P0 SHF.R.U32.HI R0, RZ, 0x10, R9 ;  /* 0x00000010ff000819 */ /* 0x008fe40000011609 */
[----:B------:R-:W-:Y:S02]  /*53b0*/  @P0 MOV R6, R8 ;  /* 0x0000000800060202 */ /* 0x000fe40000000f00 */
[----:B------:R-:W-:Y:S01]  /*53c0*/  @P0 R2UR UR4, R0 ;  /* 0x00000000000402ca */ /* 0x000fe200000e0000 */
[----:B------:R-:W-:Y:S01]  /*53d0*/  VIADD R0, R12, 0x1f0 ;  /* 0x000001f00c007836 */ /* 0x000fe20000000000 */
[----:B------:R-:W-:Y:S02]  /*53e0*/  @P0 LOP3.LUT R8, R9, 0xffff, RZ, 0xc0, !PT ;  /* 0x0000ffff09080812 */ /* 0x000fe400078ec0ff */
[----:B------:R-:W-:Y:S02]  /*53f0*/  @P0 R2UR UR6, R6 ;  /* 0x00000000060602ca */ /* 0x000fe400000e0000 */
[----:B------:R-:W-:Y:S02]  /*5400*/  PRMT R0, RZ, 0x654, R0 ;  /* 0x00000654ff007816 */ /* 0x000fe40000000000 */
[----:B------:R-:W-:Y:S02]  /*5410*/  @P0 R2UR UR5, R8 ;  /* 0x00000000080502ca */ /* 0x000fe400000e0000 */
[----:B------:R1:W-:Y:S03]  /*5420*/  SYNCS.ARRIVE.TRANS64.RED.A1T0 RZ, [R0+URZ], RZ ;  /* 0x000000ff00ff79a7 */ /* 0x0003e600081004ff */
[----:B------:R-:W-:Y:S04]  /*5430*/  @UP1 UMOV UR25, UR4 ;  /* 0x0000000400191c82 */ /* 0x000fe80008000000 */
[----:B------:R-:W-:Y:S04]  /*5440*/  @UP1 UMOV UR14, UR6 ;  /* 0x00000006000e1c82 */ /* 0x000fe80008000000 */
[----:B------:R-:W-:Y:S01]  /*5450*/  @UP1 UMOV UR13, UR5 ;  /* 0x00000005000d1c82 */ /* 0x000fe20008000000 */
[----:B------:R-:W-:Y:S05]  /*5460*/  BRA.U !UP0, `(.L_x_99) ;  /* 0x0000000108a47547 */ /* 0x000fea000b800000 */
[----:B------:R-:W-:Y:S02]  /*5470*/  UIMAD.WIDE.U32 UR8, UR13, UR47, URZ ;  /* 0x0000002f0d0872a5 */ /* 0x000fe4000f8e00ff */
[----:B------:R-:W-:Y:S02]  /*5480*/  UIMAD.WIDE.U32 UR10, UR14, UR44, URZ ;  /* 0x0000002c0e0a72a5 */ /* 0x000fe4000f8e00ff */
[----:B------:R-:W-:Y:S02]  /*5490*/  USEL UR4, UR26, UR28, !UP5 ;  /* 0x0000001c1a047287 */ /* 0x000fe4000e800000 */
[----:B------:R-:W-:Y:S02]  /*54a0*/  USEL UR7, UR27, UR30, !UP6 ;  /* 0x0000001e1b077287 */ /* 0x000fe4000f000000 */
[----:B------:R-:W-:Y:S02]  /*54b0*/  UIMAD.WIDE.U32 UR18, UR4, UR16, URZ ;  /* 0x00000010041272a5 */ /* 0x000fe4000f8e00ff */
[----:B------:R-:W-:Y:S01]  /*54c0*/  UIMAD.WIDE.U32 UR20, UR7, UR16, URZ ;  /* 0x00000010071472a5 */ /* 0x000fe2000f8e00ff */
[----:B------:R-:W-:Y:S02]  /*54d0*/  UMOV UR5, UR9 ;  /* 0x0000000900057c82 */ /* 0x000fe40008000000 */
[----:B------:R-:W-:Y:S03]  /*54e0*/  USHF.R.U32.HI UR6, URZ, UR31, UR5 ;  /* 0x0000001fff067299 */ /* 0x000fe60008011605 */
[----:B------:R-:W-:Y:S01]  /*54f0*/  UMOV UR5, UR11 ;  /* 0x0000000b00057c82 */ /* 0x000fe20008000000 */
[----:B------:R-:W-:Y:S02]  /*5500*/  USEL UR6, UR13, UR6, !UP5 ;  /* 0x000000060d067287 */ /* 0x000fe4000e800000 */
[----:B------:R-:W-:Y:S02]  /*5510*/  USHF.R.U32.HI UR8, URZ, UR45, UR5 ;  /* 0x0000002dff087299 */ /* 0x000fe40008011605 */
[----:B------:R-:W-:Y:S01]  /*5520*/  UIMAD.WIDE.U32 UR10, UR6, UR16, URZ ;  /* 0x00000010060a72a5 */ /* 0x000fe2000f8e00ff */
[----:B------:R-:W-:Y:S02]  /*5530*/  UMOV UR5, UR19 ;  /* 0x0000001300057c82 */ /* 0x000fe40008000000 */
[----:B------:R-:W-:Y:S03]  /*5540*/  @UP4 USHF.R.U32.HI UR4, URZ, UR17, UR5 ;  /* 0x00000011ff044299 */ /* 0x000fe60008011605 */
[----:B------:R-:W-:Y:S01]  /*5550*/  UMOV UR5, UR21 ;  /* 0x0000001500057c82 */ /* 0x000fe20008000000 */
[----:B------:R-:W-:Y:S02]  /*5560*/  UIMAD UR4, UR40, UR4, URZ ;  /* 0x00000004280472a4 */ /* 0x000fe4000f8e02ff */
[----:B------:R-:W-:Y:S02]  /*5570*/  @UP4 USHF.R.U32.HI UR7, URZ, UR17, UR5 ;  /* 0x00000011ff074299 */ /* 0x000fe40008011605 */
[----:B------:R-:W-:Y:S02]  /*5580*/  USEL UR5, UR14, UR8, !UP6 ;  /* 0x000000080e057287 */ /* 0x000fe4000f000000 */
[----:B------:R-:W-:Y:S02]  /*5590*/  UIMAD UR8, UR40, UR7, URZ ;  /* 0x00000007280872a4 */ /* 0x000fe4000f8e02ff */
[----:B------:R-:W-:Y:S03]  /*55a0*/  UISETP.GE.AND UP0, UPT, UR6, UR4, UPT ;  /* 0x000000040600728c */ /* 0x000fe6000bf06270 */
[----:B------:R-:W-:Y:S01]  /*55b0*/  UMOV UR4, UR11 ;  /* 0x0000000b00047c82 */ /* 0x000fe20008000000 */
[----:B------:R-:W-:Y:S02]  /*55c0*/  UISETP.GE.OR UP0, UPT, UR5, UR8, UP0 ;  /* 0x000000080500728c */ /* 0x000fe40008706670 */
[----:B------:R-:W-:Y:S02]  /*55d0*/  USHF.R.U32.HI UR4, URZ, UR17, UR4 ;  /* 0x00000011ff047299 */ /* 0x000fe40008011604 */
[----:B------:R-:W-:Y:S02]  /*55e0*/  UIMAD.WIDE.U32 UR8, UR5, UR16, URZ ;  /* 0x00000010050872a5 */ /* 0x000fe4000f8e00ff */
[----:B------:R-:W-:Y:S04]  /*55f0*/  USEL UR10, UR6, UR4, !UP4 ;  /* 0x00000004060a7287 */ /* 0x000fe8000e000000 */
[----:B------:R-:W-:Y:S01]  /*5600*/  UIADD3 UR11, UPT, UPT, -UR10, URZ, URZ ;  /* 0x000000ff0a0b7290 */ /* 0x000fe2000fffe1ff */
[----:B------:R-:W-:Y:S02]  /*5610*/  @!UP0 UMOV UR4, UR9 ;  /* 0x0000000900048c82 */ /* 0x000fe40008000000 */
[----:B------:R-:W-:Y:S02]  /*5620*/  @!UP0 USHF.R.U32.HI UR4, URZ, UR17, UR4 ;  /* 0x00000011ff048299 */ /* 0x000fe40008011604 */
[----:B------:R-:W-:Y:S02]  /*5630*/  UIMAD UR8, UR40, UR11, UR6 ;  /* 0x0000000b280872a4 */ /* 0x000fe4000f8e0206 */
[----:B------:R-:W-:Y:S04]  /*5640*/  @!UP0 USEL UR4, UR5, UR4, !UP4 ;  /* 0x0000000405048287 */ /* 0x000fe8000e000000 */
[----:B------:R-:W-:Y:S02]  /*5650*/  @!UP0 UIMAD UR8, UR7, UR8, UR4 ;  /* 0x00000008070882a4 */ /* 0x000fe4000f8e0204 */
[----:B------:R-:W-:Y:S02]  /*5660*/  @!UP0 UIADD3 UR9, UPT, UPT, UR10, -UR4, URZ ;  /* 0x800000040a098290 */ /* 0x000fe4000fffe0ff */
[----:B------:R-:W-:Y:S02]  /*5670*/  UIADD3 UR4, UPT, UPT, -UR5, URZ, URZ ;  /* 0x000000ff05047290 */ /* 0x000fe4000fffe1ff */
[----:B------:R-:W-:Y:S02]  /*5680*/  UIADD3 UR7, UPT, UPT, -UR6, URZ, URZ ;  /* 0x000000ff06077290 */ /* 0x000fe4000fffe1ff */
[----:B------:R-:W-:Y:S02]  /*5690*/  @!UP0 UIMAD UR6, UR9, UR40, UR5 ;  /* 0x00000028090682a4 */ /* 0x000fe4000f8e0205 */
[----:B------:R-:W-:Y:S02]  /*56a0*/  UIMAD UR14, UR15, UR4, UR14 ;  /* 0x000000040f0e72a4 */ /* 0x000fe4000f8e020e */
[----:B------:R-:W-:Y:S01]  /*56b0*/  UIMAD UR13, UR46, UR7, UR13 ;  /* 0x000000072e0d72a4 */ /* 0x000fe2000f8e020d */
[----:B------:R-:W-:Y:S02]  /*56c0*/  @!UP0 UMOV UR5, UR8 ;  /* 0x0000000800058c82 */ /* 0x000fe40008000000 */
[----:B------:R-:W-:Y:S02]  /*56d0*/  UIMAD UR14, UR5, UR15, UR14 ;  /* 0x0000000f050e72a4 */ /* 0x000fe4000f8e020e */
[----:B------:R-:W-:Y:S11]  /*56e0*/  UIMAD UR13, UR6, UR46, UR13 ;  /* 0x0000002e060d72a4 */ /* 0x000ff6000f8e020d */
[----:B------:R-:W-:Y:S01]  /*56f0*/  @!UPT UIADD3 URZ, UPT, UPT, URZ, URZ, URZ ;  /* 0x000000fffffff290 */ /* 0x000fe2000fffe0ff */
.L_x_99:
[----:B------:R-:W2:Y:S01]  /*5700*/  @!UP2 LDCU.128 UR20, c[0x0][0xb10] ;  /* 0x00016200ff14a7ac */ /* 0x000ea20008000c00 */
[C---:B------:R-:W-:Y:S02]  /*5710*/  ISETP.NE.U32.AND P1, PT, R4.reuse, RZ, PT ;  /* 0x000000ff0400720c */ /* 0x040fe40003f25070 */
[----:B------:R-:W-:Y:S02]  /*5720*/  ISETP.NE.U32.AND P0, PT, R4, RZ, PT ;  /* 0x000000ff0400720c */ /* 0x000fe40003f05070 */
[C---:B------:R-:W-:Y:S02]  /*5730*/  ISETP.NE.AND.EX P1, PT, R5.reuse, RZ, PT, P1 ;  /* 0x000000ff0500720c */ /* 0x040fe40003f25310 */
[----:B------:R-:W-:Y:S01]  /*5740*/  ISETP.NE.AND.EX P0, PT, R5, RZ, PT, P0 ;  /* 0x000000ff0500720c */ /* 0x000fe20003f05300 */
[----:B------:R-:W3:Y:S01]  /*5750*/  @!UP2 LDCU UR5, c[0x0][0xb0c] ;  /* 0x00016180ff05a7ac */ /* 0x000ee20008000800 */
[----:B------:R-:W-:Y:S02]  /*5760*/  USHF.L.U32 UR11, UR29, 0x6, URZ ;  /* 0x000000061d0b7899 */ /* 0x000fe400080006ff */
[----:B------:R-:W-:Y:S02]  /*5770*/  USHF.L.U32 UR10, UR32, 0x6, URZ ;  /* 0x00000006200a7899 */ /* 0x000fe400080006ff */
[----:B--2---:R-:W-:Y:S07]  /*5780*/  UIMAD.WIDE.U32 UR6, UR14, UR20, URZ ;  /* 0x000000140e0672a5 */ /* 0x004fee000f8e00ff */
[----:B------:R-:W-:Y:S01]  /*5790*/  @!UP2 UMOV UR4, UR7 ;  /* 0x000000070004ac82 */ /* 0x000fe20008000000 */
[----:B---3--:R-:W-:Y:S02]  /*57a0*/  @!UP2 UISETP.NE.AND UP0, UPT, UR5, 0x1, UPT ;  /* 0x000000010500a88c */ /* 0x008fe4000bf05270 */
[----:B------:R-:W-:Y:S02]  /*57b0*/  @!UP2 USHF.R.U32.HI UR4, URZ, UR21, UR4 ;  /* 0x00000015ff04a299 */ /* 0x000fe40008011604 */
[----:B------:R-:W-:Y:S02]  /*57c0*/  UIMAD.WIDE.U32 UR6, UR13, UR23, URZ ;  /* 0x000000170d0672a5 */ /* 0x000fe4000f8e00ff */
[----:B------:R-:W-:Y:S02]  /*57d0*/  @!UP2 USEL UR8, UR14, UR4, !UP0 ;  /* 0x000000040e08a287 */ /* 0x000fe4000c000000 */
[----:B------:R-:W-:Y:S03]  /*57e0*/  @!UP2 UISETP.NE.AND UP0, UPT, UR22, 0x1, UPT ;  /* 0x000000011600a88c */ /* 0x000fe6000bf05270 */
[----:B------:R-:W-:Y:S02]  /*57f0*/  @!UP2 UMOV UR6, UR7 ;  /* 0x000000070006ac82 */ /* 0x000fe40008000000 */
[----:B------:R-:W2:Y:S02]  /*5800*/  @!UP2 LDCU UR4, c[0x0][0xb20] ;  /* 0x00016400ff04a7ac */ /* 0x000ea40008000800 */
[----:B--2---:R-:W-:Y:S04]  /*5810*/  @!UP2 USHF.R.U32.HI UR6, URZ, UR4, UR6 ;  /* 0x00000004ff06a299 */ /* 0x004fe80008011606 */
[----:B------:R-:W-:Y:S04]  /*5820*/  @!UP2 USEL UR6, UR13, UR6, !UP0 ;  /* 0x000000060d06a287 */ /* 0x000fe8000c000000 */
[----:B------:R-:W-:Y:S02]  /*5830*/  @!UP2 UIADD3 UR4, UPT, UPT, -UR8, UR6, URZ ;  /* 0x000000060804a290 */ /* 0x000fe4000fffe1ff */
[----:B------:R-:W-:Y:S02]  /*5840*/  @!UP2 UIADD3 UR6, UPT, UPT, UR8, -UR6, URZ ;  /* 0x800000060806a290 */ /* 0x000fe4000fffe0ff */
[----:B------:R-:W-:Y:S02]  /*5850*/  @!UP2 UIMAD UR14, UR4, UR5, UR14 ;  /* 0x00000005040ea2a4 */ /* 0x000fe4000f8e020e */
[----:B------:R-:W-:Y:S01]  /*5860*/  @!UP2 UIMAD UR13, UR6, UR22, UR13 ;  /* 0x00000016060da2a4 */ /* 0x000fe2000f8e020d */
[----:B------:R-:W-:Y:S11]  /*5870*/  BRA.U UP3, `(.L_x_100) ;  /* 0x0000000103107547 */ /* 0x000ff6000b800000 */
[----:B------:R-:W-:Y:S04]  /*5880*/  MOV R6, UR33 ;  /* 0x0000002100067c02 */ /* 0x000fe80008000f00 */
[----:B------:R-:W-:Y:S04]  /*5890*/  SHF.L.U32 R6, R6, 0x1f, RZ ;  /* 0x0000001f06067819 */ /* 0x000fe800000006ff */
[----:B------:R-:W2:Y:S02]  /*58a0*/  SYNCS.PHASECHK.TRANS64.TRYWAIT P2, [UR24+0x1d8], R6 ;  /* 0x0001d806ff0075a7 */ /* 0x000ea40008041118 */
[----:B--2---:R-:W-:Y:S05]  /*58b0*/  @!P2 BRA `(.L_x_101) ;  /* 0x0000003c0058a947 */ /* 0x004fea0003800000 */
.L_x_100:
[----:B------:R-:W-:Y:S05]  /*58c0*/  @!P1 BRA `(.L_x_102) ;  /* 0x0000000000309947 */ /* 0x000fea0003800000 */
[----:B----4-:R-:W-:Y:S01]  /*58d0*/  ISETP.NE.U32.AND P1, PT, R2, RZ, PT ;  /* 0x000000ff0200720c */ /* 0x010fe20003f25070 */
[----:B------:R-:W2:Y:S01]  /*58e0*/  LDCU.64 UR4, c[0x0][0x358] ;  /* 0x00006b00ff0477ac */ /* 0x000ea20008000a00 */
[----:B------:R-:W-:Y:S02]  /*58f0*/  IMAD.MOV.U32 R49, RZ, RZ, 0x1 ;  /* 0x00000001ff317424 */ /* 0x000fe400078e00ff */
[----:B------:R-:W-:Y:S11]  /*5900*/  ISETP.NE.AND.EX P1, PT, R3, RZ, PT, P1 ;  /* 0x000000ff0300720c */ /* 0x000ff60003f25310 */
[----:B------:R-:W-:Y:S02]  /*5910*/  @!UPT UIADD3 URZ, UPT, UPT, URZ, URZ, URZ ;  /* 0x000000fffffff290 */ /* 0x000fe4000fffe0ff */
[----:B------:R-:W3:Y:S01]  /*5920*/  @P1 LDC.64 R8, c[0x0][0x888] ;  /* 0x00022200ff081b82 */ /* 0x000ee20000000a00 */
[----:B-1----:R-:W-:Y:S04]  /*5930*/  @P1 IMAD R0, R4, UR36, RZ ;  /* 0x0000002404001c24 */ /* 0x002fe8000f8e02ff */
[----:B---3--:R-:W-:Y:S04]  /*5940*/  @P1 IMAD.WIDE R8, R0, 0x4, R8 ;  /* 0x0000000400081825 */ /* 0x008fe800078e0208 */
[----:B------:R-:W-:Y:S01]  /*5950*/  HFMA2 R0, -RZ, RZ, 0, 5.9604644775390625e-08 ;  /* 0x00000001ff007431 */ /* 0x000fe200000001ff */
[----:B--2--5:R2:W5:Y:S04]  /*5960*/  @P1 LDG.E R26, desc[UR4][R8.64] ;  /* 0x00000004081a1981 */ /* 0x024568000c1e1900 */
[----:B------:R-:W-:Y:S01]  /*5970*/  @!P1 PRMT R49, R0, 0x7610, R49 ;  /* 0x0000761000319816 */ /* 0x000fe20000000031 */
[----:B--2---:R-:W3:Y:S06]  /*5980*/  @!P1 LDC R26, c[0x0][0x880] ;  /* 0x00022000ff1a9b82 */ /* 0x004eec0000000800 */
.L_x_102:
[----:B---3-5:R-:W-:Y:S01]  /*5990*/  @!P0 FSETP.EQ.AND P1, PT, R26, RZ, PT ;  /* 0x000000ff1a00820b */ /* 0x028fe20003f22000 */
[----:B------:R-:W-:Y:S01]  /*59a0*/  @!UPT UIADD3 URZ, UPT, UPT, URZ, URZ, URZ ;  /* 0x000000fffffff290 */ /* 0x000fe2000fffe0ff */
[----:B------:R-:W-:Y:S11]  /*59b0*/  @!P0 BRA `(.L_x_103) ;  /* 0x0000000000188947 */ /* 0x000ff60003800000 */
[----:B------:R-:W-:Y:S02]  /*59c0*/  LOP3.LUT P0, RZ, R49, 0xff, RZ, 0xc0, !PT ;  /* 0x000000ff31ff7812 */ /* 0x000fe4000780c0ff */
[----:B----4-:R-:W-:Y:S04]  /*59d0*/  ISETP.NE.U32.AND P1, PT, R2, RZ, PT ;  /* 0x000000ff0200720c */ /* 0x010fe80003f25070 */
[----:B------:R-:W-:Y:S04]  /*59e0*/  ISETP.NE.AND.EX P1, PT, R3, RZ, PT, P1 ;  /* 0x000000ff0300720c */ /* 0x000fe80003f25310 */
[----:B------:R-:W-:Y:S03]  /*59f0*/  PLOP3.LUT P1, PT, P1, PT, PT, 0x8, 0x80 ;  /* 0x000000000080781c */ /* 0x000fe60000f2e170 */
[----:B------:R-:W-:Y:S11]  /*5a00*/  @P0 FSETP.EQ.AND P1, PT, R26, RZ, PT ;  /* 0x000000ff1a00020b */ /* 0x000ff60003f22000 */
[----:B------:R-:W-:Y:S02]  /*5a10*/  @!UPT UIADD3 URZ, UPT, UPT, URZ, URZ, URZ ;  /* 0x000000fffffff290 */ /* 0x000fe4000fffe0ff */
.L_x_103:
[----:B------:R-:W-:Y:S01]  /*5a20*/  ULEA UR4, UR12, UR24, 0x3 ;  /* 0x000000180c047291 */ /* 0x000fe2000f8e18ff */
[----:B------:R-:W-:Y:S02]  /*5a30*/  SHF.L.U32 R9, R15, 0x1f, RZ ;  /* 0x0000001f0f097819 */ /* 0x000fe400000006ff */
[----:B------:R-:W-:Y:S04]  /*5a40*/  ELECT P0, URZ, PT ;  /* 0x0000000000ff782f */ /* 0x000fe80003800000 */
[----:B------:R-:W-:Y:S02]  /*5a50*/  PLOP3.LUT P1, PT, P1, P0, PT, 0xf2, 0x2f ;  /* 0x00000000002f781c */ /* 0x000fe40000f21e72 */
[----:B------:R-:W2:Y:S11]  /*5a60*/  SYNCS.PHASECHK.TRANS64.TRYWAIT P2, [UR4+0x1b8], R9 ;  /* 0x0001b809ff0075a7 */ /* 0x000eb60008041104 */
[----:B------:R-:W-:Y:S05]  /*5a70*/  @!P1 IADD3 R8, P0, PT, R16, 0x580, RZ ;  /* 0x0000058010089810 */ /* 0x000fea0007f1e0ff */
[----:B-1----:R-:W-:Y:S01]  /*5a80*/  @!P1 IMAD.X R6, RZ, RZ, R17, P0 ;  /* 0x000000ffff069224 */ /* 0x002fe200000e0611 */
[----:B--2---:R-:W-:Y:S07]  /*5a90*/  @!P2 BRA `(.L_x_104) ;  /* 0x0000003800f8a947 */ /* 0x004fee0003800000 */
.L_x_219:
[----:B------:R-:W-:Y:S01]  /*5aa0*/  @!P1 R2UR UR7, R6 ;  /* 0x00000000060792ca */ /* 0x000fe200000e0000 */
[----:B------:R-:W-:Y:S01]  /*5ab0*/  UIADD3 UR5, UPT, UPT, UR12, 0x1, URZ ;  /* 0x000000010c057890 */ /* 0x000fe2000fffe0ff */
[----:B------:R-:W-:Y:S01]  /*5ac0*/  @!P1 R2UR UR6, R8 ;  /* 0x00000000080692ca */ /* 0x000fe200000e0000 */
[----:B------:R-:W-:Y:S01]  /*5ad0*/  UIADD3 UR9, UPT, UPT, UR4, 0x1a0, URZ ;  /* 0x000001a004097890 */ /* 0x000fe2000fffe0ff */
[----:B------:R-:W-:Y:S01]  /*5ae0*/  @!P1 IMAD.MOV.U32 R6, RZ, RZ, 0x1000 ;  /* 0x00001000ff069424 */ /* 0x000fe200078e00ff */
[----:B------:R-:W-:Y:S01]  /*5af0*/  UISETP.NE.AND UP0, UPT, UR5, 0x3, UPT ;  /* 0x000000030500788c */ /* 0x000fe2000bf05270 */
[----:B------:R-:W-:Y:S01]  /*5b00*/  VIADD R14, R14, 0x1 ;  /* 0x000000010e0e7836 */ /* 0x000fe20000000000 */
[----:B------:R-:W-:Y:S01]  /*5b10*/  UMOV UR22, 0x0 ;  /* 0x0000000000167882 */ /* 0x000fe20000000000 */
[----:B------:R-:W-:Y:S01]  /*5b20*/  UMOV UR23, 0x10000000 ;  /* 0x1000000000177882 */ /* 0x000fe20000000000 */
[----:B------:R-:W-:Y:S04]  /*5b30*/  UPRMT UR20, UR54, 0x654, UR9 ;  /* 0x0000065436147896 */ /* 0x000fe80008000009 */
[----:B-1----:R-:W-:Y:S01]  /*5b40*/  IMAD.U32 R9, RZ, RZ, UR7 ;  /* 0x00000007ff097e24 */ /* 0x002fe2000f8e00ff */
[----:B------:R-:W-:Y:S01]  /*5b50*/  USEL UR7, URZ, 0x1, UP0 ;  /* 0x00000001ff077887 */ /* 0x000fe20008000000 */
[----:B------:R-:W-:Y:S01]  /*5b60*/  IMAD.U32 R8, RZ, RZ, UR6 ;  /* 0x00000006ff087e24 */ /* 0x000fe2000f8e00ff */
[----:B------:R-:W-:Y:S02]  /*5b70*/  USEL UR6, UR5, URZ, UP0 ;  /* 0x000000ff05067287 */ /* 0x000fe40008000000 */
[----:B------:R-:W-:Y:S01]  /*5b80*/  VOTEU.ALL UP0, P1 ;  /* 0x0000000000ff7886 */ /* 0x000fe20000800000 */
[----:B------:R-:W-:Y:S02]  /*5b90*/  @!P1 R2UR UR19, R9 ;  /* 0x00000000091392ca */ /* 0x000fe400000e0000 */
[----:B------:R-:W-:Y:S02]  /*5ba0*/  @!P1 R2UR UR18, R8 ;  /* 0x00000000081292ca */ /* 0x000fe400000e0000 */
[----:B------:R-:W-:Y:S01]  /*5bb0*/  @!UP0 ULEA UR5, UR12, UR24, 0xc ;  /* 0x000000180c058291 */ /* 0x000fe2000f8e60ff */
[----:B------:R-:W-:Y:S02]  /*5bc0*/  LOP3.LUT R15, R15, UR7, RZ, 0x3c, !PT ;  /* 0x000000070f0f7c12 */ /* 0x000fe4000f8e3cff */
[----:B------:R-:W-:Y:S01]  /*5bd0*/  UMOV UR12, UR36 ;  /* 0x00000024000c7c82 */ /* 0x000fe20008000000 */
[----:B------:R-:W-:Y:S01]  /*5be0*/  @!UP0 UIADD3 UR8, UPT, UPT, UR5, 0x400, URZ ;  /* 0x0000040005088890 */ /* 0x000fe2000fffe0ff */
[----:B------:R-:W-:Y:S01]  /*5bf0*/  SHF.L.U32 R0, R15, 0x1f, RZ ;  /* 0x0000001f0f007819 */ /* 0x000fe200000006ff */
[----:B------:R-:W-:Y:S01]  /*5c00*/  VOTEU.ALL UP0, P1 ;  /* 0x0000000000ff7886 */ /* 0x000fe20000800000 */
[----:B------:R-:W-:Y:S06]  /*5c10*/  ULEA UR5, UR6, UR24, 0x3 ;  /* 0x0000001806057291 */ /* 0x000fec000f8e18ff */
[----:B------:R1:W-:Y:S01]  /*5c20*/  @!UP0 UTMALDG.3D [UR8], [UR18], desc[UR22] ;  /* 0x00001608120085b4 */ /* 0x0003e20008011000 */
[----:B------:R1:W-:Y:S01]  /*5c30*/  @!P1 SYNCS.ARRIVE.TRANS64.RED.A0TR RZ, [UR4+0x1a0], R6 ;  /* 0x0001a006ffff99a7 */ /* 0x0003e20008300404 */
[----:B------:R-:W-:Y:S01]  /*5c40*/  SYNCS.ARRIVE.TRANS64.RED.A1T0 RZ, [UR20], RZ ;  /* 0x000000ffffff79a7 */ /* 0x000fe20008100414 */
[----:B------:R-:W2:Y:S02]  /*5c50*/  SYNCS.PHASECHK.TRANS64.TRYWAIT P0, [UR5+0x1b8], R0 ;  /* 0x0001b800ff0075a7 */ /* 0x000ea40008001105 */
[----:B-12---:R-:W-:Y:S05]  /*5c60*/  @!P0 BRA `(.L_x_105) ;  /* 0x00000038009c8947 */ /* 0x006fea0003800000 */
.L_x_221:
[----:B------:R-:W-:Y:S01]  /*5c70*/  UIADD3 UR9, UPT, UPT, UR5, 0x1a0, URZ ;  /* 0x000001a005097890 */ /* 0x000fe2000fffe0ff */
[----:B-1----:R-:W-:Y:S01]  /*5c80*/  @!P1 IADD3 R6, P0, PT, R16, 0x580, RZ ;  /* 0x0000058010069810 */ /* 0x002fe20007f1e0ff */
[----:B------:R-:W-:Y:S01]  /*5c90*/  UPLOP3.LUT UP3, UPT, UPT, UPT, UPT, 0x80, 0x8 ;  /* 0x000000000008789c */ /* 0x000fe20003f6f070 */
[----:B------:R-:W-:Y:S01]  /*5ca0*/  R2UR UR23, R51 ;  /* 0x00000000331772ca */ /* 0x000fe200000e0000 */
[----:B------:R-:W-:Y:S01]  /*5cb0*/  UMOV UR20, 0x0 ;  /* 0x0000000000147882 */ /* 0x000fe20000000000 */
[----:B------:R-:W-:Y:S01]  /*5cc0*/  @!P1 R2UR UR7, R6 ;  /* 0x00000000060792ca */ /* 0x000fe200000e0000 */
[----:B------:R-:W-:Y:S01]  /*5cd0*/  @!P1 IMAD.X R0, RZ, RZ, R17, P0 ;  /* 0x000000ffff009224 */ /* 0x000fe200000e0611 */
[----:B------:R-:W-:Y:S01]  /*5ce0*/  UMOV UR21, 0x10000000 ;  /* 0x1000000000157882 */ /* 0x000fe20000000000 */
[----:B------:R-:W-:Y:S01]  /*5cf0*/  UMOV UR12, UR36 ;  /* 0x00000024000c7c82 */ /* 0x000fe20008000000 */
[----:B------:R-:W-:Y:S01]  /*5d00*/  VOTEU.ALL UP0, P1 ;  /* 0x0000000000ff7886 */ /* 0x000fe20000800000 */
[----:B------:R-:W-:Y:S01]  /*5d10*/  R2UR UR22, R52 ;  /* 0x00000000341672ca */ /* 0x000fe200000e0000 */
[----:B------:R-:W-:Y:S01]  /*5d20*/  UMOV UR36, UR25 ;  /* 0x0000001900247c82 */ /* 0x000fe20008000000 */
[----:B------:R-:W-:Y:S02]  /*5d30*/  @!P1 R2UR UR4, R0 ;  /* 0x00000000000492ca */ /* 0x000fe400000e0000 */
[----:B------:R-:W-:Y:S01]  /*5d40*/  @!UP0 UIADD3 UR10, UPT, UPT, UR10, 0x20, URZ ;  /* 0x000000200a0a8890 */ /* 0x000fe2000fffe0ff */
[C---:B------:R-:W-:Y:S01]  /*5d50*/  ISETP.NE.AND P0, PT, R14.reuse, 0x2, PT ;  /* 0x000000020e00780c */ /* 0x040fe20003f05270 */
[----:B------:R-:W-:Y:S02]  /*5d60*/  UIADD3 UR32, UPT, UPT, UR13, UR23, URZ ;  /* 0x000000170d207290 */ /* 0x000fe4000fffe0ff */
[----:B------:R-:W-:Y:S01]  /*5d70*/  IMAD.U32 R8, RZ, RZ, UR7 ;  /* 0x00000007ff087e24 */ /* 0x000fe2000f8e00ff */
[----:B------:R-:W-:Y:S02]  /*5d80*/  SEL R0, RZ, 0x1, P0 ;  /* 0x00000001ff007807 */ /* 0x000fe40000000000 */
[----:B------:R-:W-:Y:S02]  /*5d90*/  SEL R14, R14, RZ, P0 ;  /* 0x000000ff0e0e7207 */ /* 0x000fe40000000000 */
[----:B------:R-:W-:Y:S01]  /*5da0*/  @!P1 R2UR UR18, R8 ;  /* 0x00000000081292ca */ /* 0x000fe200000e0000 */
[----:B------:R-:W-:Y:S01]  /*5db0*/  UIADD3 UR29, UPT, UPT, UR14, UR22, URZ ;  /* 0x000000160e1d7290 */ /* 0x000fe2000fffe0ff */
[----:B------:R-:W-:Y:S01]  /*5dc0*/  IMAD.U32 R9, RZ, RZ, UR4 ;  /* 0x00000004ff097e24 */ /* 0x000fe2000f8e00ff */
[----:B------:R-:W-:Y:S01]  /*5dd0*/  @!UP0 ULEA UR4, UR6, UR24, 0xc ;  /* 0x0000001806048291 */ /* 0x000fe2000f8e60ff */
[----:B------:R-:W-:Y:S03]  /*5de0*/  LOP3.LUT R13, R13, R0, RZ, 0x3c, !PT ;  /* 0x000000000d0d7212 */ /* 0x000fe600078e3cff */
[----:B------:R-:W-:Y:S01]  /*5df0*/  @!P1 R2UR UR19, R9 ;  /* 0x00000000091392ca */ /* 0x000fe200000e0000 */
[----:B------:R-:W-:Y:S01]  /*5e00*/  @!UP0 UIADD3 UR8, UPT, UPT, UR4, 0x400, URZ ;  /* 0x0000040004088890 */ /* 0x000fe2000fffe0ff */
[----:B------:R-:W-:Y:S01]  /*5e10*/  VOTEU.ALL UP0, P1 ;  /* 0x0000000000ff7886 */ /* 0x000fe20000800000 */
[----:B------:R-:W-:Y:S10]  /*5e20*/  UPRMT UR4, UR54, 0x654, UR9 ;  /* 0x0000065436047896 */ /* 0x000ff40008000009 */
[----:B------:R1:W-:Y:S01]  /*5e30*/  @!UP0 UTMALDG.3D [UR8], [UR18], desc[UR20] ;  /* 0x00001408120085b4 */ /* 0x0003e20008011000 */
[----:B------:R3:W-:Y:S01]  /*5e40*/  @!P1 SYNCS.ARRIVE.TRANS64.RED.A0TR RZ, [UR5+0x1a0], R7 ;  /* 0x0001a007ffff99a7 */ /* 0x0007e20008300405 */
[----:B------:R-:W-:Y:S01]  /*5e50*/  SYNCS.ARRIVE.TRANS64.RED.A1T0 RZ, [UR4], RZ ;  /* 0x000000ffffff79a7 */ /* 0x000fe20008100404 */
[----:B------:R-:W-:Y:S04]  /*5e60*/  UIADD3 UR4, UPT, UPT, UR6, 0x1, URZ ;  /* 0x0000000106047890 */ /* 0x000fe8000fffe0ff */
[----:B------:R-:W-:Y:S04]  /*5e70*/  UISETP.NE.AND UP0, UPT, UR4, 0x3, UPT ;  /* 0x000000030400788c */ /* 0x000fe8000bf05270 */
[----:B------:R-:W-:Y:S06]  /*5e80*/  USEL UR5, URZ, 0x1, UP0 ;  /* 0x00000001ff057887 */ /* 0x000fec0008000000 */
[----:B------:R-:W-:Y:S01]  /*5e90*/  LOP3.LUT R15, R15, UR5, RZ, 0x3c, !PT ;  /* 0x000000050f0f7c12 */ /* 0x000fe2000f8e3cff */
[----:B-1----:R-:W-:Y:S01]  /*5ea0*/  USEL UR12, UR4, URZ, UP0 ;  /* 0x000000ff040c7287 */ /* 0x002fe20008000000 */
[----:B------:R-:W-:Y:S11]  /*5eb0*/  BRA.U UP1, `(.L_x_106) ;  /* 0xfffffff101f07547 */ /* 0x000ff6000b83ffff */
[----:B------:R-:W-:Y:S01]  /*5ec0*/  UIADD3 UR24, UPT, UPT, UR24, 0x1b8, URZ ;  /* 0x000001b818187890 */ /* 0x000fe2000fffe0ff */
[----:B----4-:R-:W-:-:S03]  /*5ed0*/  SHF.L.U32 R2, R15, 0x1f, RZ ;  /* 0x0000001f0f027819 */ /* 0x010fc600000006ff */
[----:B------:R-:W-:-:S09]  /*5ee0*/  ULEA UR4, UR12, UR24, 0x3 ;  /* 0x000000180c047291 */ /* 0x000fd2000f8e18ff */
[----:B------:R-:W1:Y:S02]  /*5ef0*/  SYNCS.PHASECHK.TRANS64.TRYWAIT P0, [UR4], R2 ;  /* 0x00000002ff0075a7 */ /* 0x000e640008001104 */
[----:B-1----:R-:W-:Y:S05]  /*5f00*/  @!P0 BRA `(.L_x_107) ;  /* 0x00000038000c8947 */ /* 0x002fea0003800000 */
.L_x_223:
        /* <DEDUP_REMOVED lines=9> */
.L_x_225:
[----:B------:R-:W-:-:S04]  /*5fa0*/  UIADD3 UR4, UPT, UPT, UR4, 0x1, URZ ;  /* 0x0000000104047890 */ /* 0x000fc8000fffe0ff */
[----:B------:R-:W-:-:S04]  /*5fb0*/  UISETP.NE.AND UP0, UPT, UR4, 0x3, UPT ;  /* 0x000000030400788c */ /* 0x000fc8000bf05270 */
[----:B------:R-:W-:Y:S02]  /*5fc0*/  USEL UR5, URZ, 0x1, UP0 ;  /* 0x00000001ff057887 */ /* 0x000fe40008000000 */
[----:B------:R-:W-:-:S04]  /*5fd0*/  USEL UR4, UR4, URZ, UP0 ;  /* 0x000000ff04047287 */ /* 0x000fc80008000000 */
[----:B------:R-:W-:Y:S01]  /*5fe0*/  ULEA UR4, UR4, UR24, 0x3 ;  /* 0x0000001804047291 */ /* 0x000fe2000f8e18ff */
[----:B-1----:R-:W-:-:S04]  /*5ff0*/  LOP3.LUT R2, R15, UR5, RZ, 0x3c, !PT ;  /* 0x000000050f027c12 */ /* 0x002fc8000f8e3cff */
[----:B------:R-:W-:Y:S01]  /*6000*/  SHF.L.U32 R2, R2, 0x1f, RZ ;  /* 0x0000001f02027819 */ /* 0x000fe200000006ff */
[----:B------:R-:W-:-:S07]  /*6010*/  IMAD.U32 R0, RZ, RZ, UR4 ;  /* 0x00000004ff007e24 */ /* 0x000fce000f8e00ff */
.L_x_109:
[----:B-1----:R1:W2:Y:S02]  /*6020*/  SYNCS.PHASECHK.TRANS64.TRYWAIT P0, [R0+URZ], R2 ;  /* 0x00000002000075a7 */ /* 0x0022a400080011ff */
[----:B--2---:R-:W-:Y:S05]  /*6030*/  @!P0 NANOSLEEP.SYNCS 0x989680 ;  /* 0x009896800000895d */ /* 0x004fea0003900000 */
[----:B------:R-:W2:Y:S02]  /*6040*/  @!P0 SYNCS.PHASECHK.TRANS64 P0, [R0+URZ], R2 ;  /* 0x00000002000085a7 */ /* 0x000ea400080010ff */
[----:B--2---:R-:W-:Y:S05]  /*6050*/  @P0 EXIT ;  /* 0x000000000000094d */ /* 0x004fea0003800000 */
[----:B------:R-:W-:Y:S05]  /*6060*/  BRA `(.L_x_109) ;  /* 0xfffffffc00ec7947 */ /* 0x000fea000383ffff */
.L_x_97:
[----:B------:R-:W-:-:S06]  /*6070*/  UISETP.GE.AND UP0, UPT, UR20, 0x4, UPT ;  /* 0x000000041400788c */ /* 0x000fcc000bf06270 */
[----:B------:R-:W-:-:S13]  /*6080*/  PLOP3.LUT P0, PT, PT, PT, UP0, 0x80, 0x8 ;  /* 0x000000000008781c */ /* 0x000fda0003f0f008 */
[----:B------:R-:W-:Y:S05]  /*6090*/  @!P0 EXIT ;  /* 0x000000000000894d */ /* 0x000fea0003800000 */
[----:B------:R-:W-:Y:S01]  /*60a0*/  BAR.SYNC.DEFER_BLOCKING 0x6, 0xa0 ;  /* 0x0182800000007b1d */ /* 0x000fe20000010000 */
[C---:B------:R-:W-:Y:S01]  /*60b0*/  IMAD.SHL.U32 R5, R58.reuse, 0x20, RZ ;  /* 0x000000203a057824 */ /* 0x040fe200078e00ff */
[C---:B------:R-:W-:Y:S01]  /*60c0*/  LOP3.LUT P0, RZ, R58.reuse, 0x4, RZ, 0xc0, !PT ;  /* 0x000000043aff7812 */ /* 0x040fe2000780c0ff */
[C---:B------:R-:W-:Y:S01]  /*60d0*/  IMAD.SHL.U32 R4, R58.reuse, 0x10, RZ ;  /* 0x000000103a047824 */ /* 0x040fe200078e00ff */
[----:B------:R-:W-:Y:S01]  /*60e0*/  CS2R R54, SRZ ;  /* 0x0000000000367805 */ /* 0x000fe2000001ff00 */
[C---:B------:R-:W-:Y:S01]  /*60f0*/  IMAD.SHL.U32 R48, R58.reuse, 0x4, RZ ;  /* 0x000000043a307824 */ /* 0x040fe200078e00ff */
[----:B------:R-:W-:Y:S02]  /*6100*/  UMOV UR44, 0x400 ;  /* 0x00000400002c7882 */ /* 0x000fe40000000000 */
[----:B------:R-:W1:Y:S01]  /*6110*/  LDC.64 R44, c[0x0][0x888] ;  /* 0x00022200ff2c7b82 */ /* 0x000e620000000a00 */
[----:B------:R-:W-:Y:S01]  /*6120*/  ULEA UR44, UR54, UR44, 0x18 ;  /* 0x0000002c362c7291 */ /* 0x000fe2000f8ec0ff */
[----:B------:R-:W-:Y:S01]  /*6130*/  LOP3.LUT R6, R5, 0xc0, RZ, 0xc0, !PT ;  /* 0x000000c005067812 */ /* 0x000fe200078ec0ff */
[----:B------:R-:W-:Y:S01]  /*6140*/  IMAD.U32 R23, R58, 0x10000, RZ ;  /* 0x000100003a177824 */ /* 0x000fe200078e00ff */
[----:B------:R-:W-:Y:S01]  /*6150*/  LOP3.LUT R4, R4, 0x600, RZ, 0xc0, !PT ;  /* 0x0000060004047812 */ /* 0x000fe200078ec0ff */
[----:B------:R-:W-:Y:S01]  /*6160*/  UIADD3 UR4, UPT, UPT, UR44, 0x400, URZ ;  /* 0x000004002c047890 */ /* 0x000fe2000fffe0ff */
[----:B------:R-:W-:Y:S01]  /*6170*/  LOP3.LUT R48, R6, 0x18, R48, 0xf8, !PT ;  /* 0x0000001806307812 */ /* 0x000fe200078ef830 */
[----:B------:R-:W-:Y:S01]  /*6180*/  IMAD.MOV.U32 R57, RZ, RZ, 0x10 ;  /* 0x00000010ff397424 */ /* 0x000fe200078e00ff */
[----:B------:R-:W2:Y:S01]  /*6190*/  LDC.64 R46, c[0x0][0x890] ;  /* 0x00022400ff2e7b82 */ /* 0x000ea20000000a00 */
[----:B------:R-:W-:Y:S01]  /*61a0*/  SHF.R.U32.HI R6, RZ, 0x1, R58 ;  /* 0x00000001ff067819 */ /* 0x000fe2000001163a */
[----:B------:R-:W-:Y:S01]  /*61b0*/  IMAD.MOV.U32 R22, RZ, RZ, RZ ;  /* 0x000000ffff167224 */ /* 0x000fe200078e00ff */
[--C-:B------:R-:W-:Y:S01]  /*61c0*/  LOP3.LUT R4, R4, 0x20, R5.reuse, 0xf8, !PT ;  /* 0x0000002004047812 */ /* 0x100fe200078ef805 */
[----:B------:R-:W-:Y:S01]  /*61d0*/  IMAD.MOV.U32 R56, RZ, RZ, RZ ;  /* 0x000000ffff387224 */ /* 0x000fe200078e00ff */
[----:B------:R-:W-:Y:S01]  /*61e0*/  LOP3.LUT R23, R23, 0x600000, RZ, 0xc0, !PT ;  /* 0x0060000017177812 */ /* 0x000fe200078ec0ff */
[----:B------:R-:W-:Y:S01]  /*61f0*/  IMAD.U32 R60, RZ, RZ, UR4 ;  /* 0x00000004ff3c7e24 */ /* 0x000fe2000f8e00ff */
[----:B------:R-:W-:Y:S01]  /*6200*/  LOP3.LUT R48, R48, 0x8, R6, 0x78, !PT ;  /* 0x0000000830307812 */ /* 0x000fe200078e7806 */
[----:B------:R-:W3:Y:S01]  /*6210*/  LDC.64 R42, c[0x0][0x8b0] ;  /* 0x00022c00ff2a7b82 */ /* 0x000ee20000000a00 */
[----:B------:R-:W4:Y:S01]  /*6220*/  LDS R0, [UR44+0x290] ;  /* 0x0002902cff007984 */ /* 0x000f220008000800 */
[----:B------:R-:W-:Y:S01]  /*6230*/  LOP3.LUT R4, R4, 0x100, R5, 0xf8, !PT ;  /* 0x0000010004047812 */ /* 0x000fe200078ef805 */
[----:B------:R-:W1:Y:S01]  /*6240*/  LDCU UR63, c[0x0][0x370] ;  /* 0x00006e00ff3f77ac */ /* 0x000e620008000800 */
[----:B------:R-:W-:-:S02]  /*6250*/  LOP3.LUT R58, R58, 0x60, RZ, 0xc0, !PT ;  /* 0x000000603a3a7812 */ /* 0x000fc400078ec0ff */
[----:B------:R-:W-:Y:S01]  /*6260*/  LOP3.LUT R48, R4, R48, RZ, 0xfc, !PT ;  /* 0x0000003004307212 */ /* 0x000fe200078efcff */
[----:B------:R-:W1:Y:S01]  /*6270*/  LDCU UR41, c[0x0][0xb0c] ;  /* 0x00016180ff2977ac */ /* 0x000e620008000800 */
[----:B------:R-:W1:Y:S01]  /*6280*/  LDC.64 R40, c[0x0][0x8a8] ;  /* 0x00022a00ff287b82 */ /* 0x000e620000000a00 */
[----:B------:R-:W-:Y:S01]  /*6290*/  SEL R57, R57, 0xfffffff0, !P0 ;  /* 0xfffffff039397807 */ /* 0x000fe20004000000 */
[----:B------:R-:W1:Y:S01]  /*62a0*/  LDCU UR39, c[0x0][0xb30] ;  /* 0x00016600ff2777ac */ /* 0x000e620008000800 */
[----:B------:R-:W1:Y:S01]  /*62b0*/  LDCU.64 UR60, c[0x0][0x888] ;  /* 0x00011100ff3c77ac */ /* 0x000e620008000a00 */
[----:B------:R-:W1:Y:S01]  /*62c0*/  LDCU.64 UR42, c[0x0][0xb28] ;  /* 0x00016500ff2a77ac */ /* 0x000e620008000a00 */
[----:B------:R-:W1:Y:S01]  /*62d0*/  LDCU.128 UR56, c[0x0][0xb10] ;  /* 0x00016200ff3877ac */ /* 0x000e620008000c00 */
[----:B------:R-:W1:Y:S01]  /*62e0*/  LDCU UR62, c[0x0][0x374] ;  /* 0x00006e80ff3e77ac */ /* 0x000e620008000800 */
[----:B------:R-:W-:Y:S01]  /*62f0*/  UMOV UR55, 0x1 ;  /* 0x0000000100377882 */ /* 0x000fe20000000000 */
[----:B------:R-:W-:Y:S01]  /*6300*/  UMOV UR46, URZ ;  /* 0x000000ff002e7c82 */ /* 0x000fe20008000000 */
[----:B------:R-:W-:Y:S01]  /*6310*/  UMOV UR53, URZ ;  /* 0x000000ff00357c82 */ /* 0x000fe20008000000 */
[----:B------:R-:W-:Y:S01]  /*6320*/  UMOV UR52, URZ ;  /* 0x000000ff00347c82 */ /* 0x000fe20008000000 */
[----:B--2-4-:R-:W-:-:S07]  /*6330*/  IMAD.IADD R23, R0, 0x1, R23 ;  /* 0x0000000100177824 */ /* 0x014fce00078e0217 */
.L_x_140:
[C---:B------:R-:W-:Y:S02]  /*6340*/  LEA R0, R54.reuse, UR44, 0x3 ;  /* 0x0000002c36007c11 */ /* 0x040fe4000f8e18ff */
[----:B------:R-:W-:Y:S02]  /*6350*/  SHF.L.U32 R2, R55, 0x1f, RZ ;  /* 0x0000001f37027819 */ /* 0x000fe400000006ff */
[----:B-1----:R-:W-:Y:S02]  /*6360*/  LEA R4, R54, UR44, 0x4 ;  /* 0x0000002c36047c11 */ /* 0x002fe4000f8e20ff */
[----:B------:R-:W2:Y:S02]  /*6370*/  SYNCS.PHASECHK.TRANS64.TRYWAIT P0, [R0+URZ+0x1e0], R2 ;  /* 0x0001e002000075a7 */ /* 0x000ea400080011ff */
[----:B--2---:R-:W-:Y:S05]  /*6380*/  @!P0 BRA `(.L_x_110) ;  /* 0x00000034001c8947 */ /* 0x004fea0003800000 */
.L_x_226:
[----:B------:R-:W-:Y:S01]  /*6390*/  R2UR UR7, R59 ;  /* 0x000000003b0772ca */ /* 0x000fe200000e0000 */
[----:B------:R-:W4:Y:S01]  /*63a0*/  LDS.128 R4, [R4+0x270] ;  /* 0x0002700004047984 */ /* 0x000f220000000c00 */
[----:B--2---:R-:W-:Y:S01]  /*63b0*/  VIADD R0, R0, 0x1f0 ;  /* 0x000001f000007836 */ /* 0x004fe20000000000 */
[----:B------:R-:W-:Y:S04]  /*63c0*/  UISETP.GE.AND UP0, UPT, UR40, 0x1, UPT ;  /* 0x000000012800788c */ /* 0x000fe8000bf06270 */
[----:B------:R-:W-:Y:S01]  /*63d0*/  PRMT R0, RZ, 0x654, R0 ;  /* 0x00000654ff007816 */ /* 0x000fe20000000000 */
[----:B------:R-:W-:Y:S01]  /*63e0*/  @!PT LDS RZ, [RZ] ;  /* 0x00000000fffff984 */ /* 0x000fe20000000800 */
[----:B------:R-:W-:Y:S01]  /*63f0*/  @!PT LDS RZ, [RZ] ;  /* 0x00000000fffff984 */ /* 0x000fe20000000800 */
[----:B------:R-:W-:Y:S01]  /*6400*/  @!PT LDS RZ, [RZ] ;  /* 0x00000000fffff984 */ /* 0x000fe20000000800 */
[----:B------:R-:W-:Y:S01]  /*6410*/  @!PT LDS RZ, [RZ] ;  /* 0x00000000fffff984 */ /* 0x000fe20000000800 */
[----:B------:R2:W-:Y:S06]  /*6420*/  MEMBAR.ALL.CTA ;  /* 0x0000000000007992 */ /* 0x0005ec0000008000 */
[----:B--2---:R-:W2:Y:S02]  /*6430*/  FENCE.VIEW.ASYNC.S ;  /* 0x00000000000073c6 */ /* 0x004ea40000000000 */
[----:B--2---:R2:W-:Y:S01]  /*6440*/  SYNCS.ARRIVE.TRANS64.RED.A1T0 RZ, [R0+URZ], RZ ;  /* 0x000000ff00ff79a7 */ /* 0x0045e200081004ff */
[----:B----4-:R-:W-:Y:S11]  /*6450*/  LOP3.LUT P0, RZ, R6, 0x1, RZ, 0xc0, !PT ;  /* 0x0000000106ff7812 */ /* 0x010ff6000780c0ff */
[----:B------:R-:W-:Y:S02]  /*6460*/  @!UPT UIADD3 URZ, UPT, UPT, URZ, URZ, URZ ;  /* 0x000000fffffff290 */ /* 0x000fe4000fffe0ff */
[----:B------:R-:W-:Y:S01]  /*6470*/  VOTEU.ANY UP1, P0 ;  /* 0x0000000000ff7886 */ /* 0x000fe20000020100 */
[----:B------:R-:W-:Y:S01]  /*6480*/  PLOP3.LUT P0, PT, PT, PT, UP1, 0x80, 0x8 ;  /* 0x000000000008781c */ /* 0x000fe20003f0f018 */
[----:B------:R-:W-:Y:S06]  /*6490*/  UP2UR UR4, UPR, URZ, 0x2 ;  /* 0x00000002ff047883 */ /* 0x000fec0008000000 */
[----:B------:R-:W-:Y:S06]  /*64a0*/  IMAD.U32 R61, RZ, RZ, UR4 ;  /* 0x00000004ff3d7e24 */ /* 0x000fec000f8e00ff */
[----:B------:R-:W-:Y:S02]  /*64b0*/  @P0 SHF.R.U32.HI R2, RZ, 0x10, R5 ;  /* 0x00000010ff020819 */ /* 0x000fe40000011605 */
[----:B------:R-:W-:Y:S02]  /*64c0*/  @P0 MOV R3, R4 ;  /* 0x0000000400030202 */ /* 0x000fe40000000f00 */
[----:B------:R-:W-:Y:S02]  /*64d0*/  @P0 R2UR UR4, R2 ;  /* 0x00000000020402ca */ /* 0x000fe400000e0000 */
[----:B------:R-:W-:Y:S02]  /*64e0*/  @P0 LOP3.LUT R4, R5, 0xffff, RZ, 0xc0, !PT ;  /* 0x0000ffff05040812 */ /* 0x000fe400078ec0ff */
[----:B------:R-:W-:Y:S02]  /*64f0*/  @P0 R2UR UR6, R3 ;  /* 0x00000000030602ca */ /* 0x000fe400000e0000 */
[----:B------:R-:W-:Y:S07]  /*6500*/  @P0 R2UR UR5, R4 ;  /* 0x00000000040502ca */ /* 0x000fee00000e0000 */
[----:B------:R-:W-:Y:S02]  /*6510*/  @UP1 UMOV UR7, UR4 ;  /* 0x0000000400071c82 */ /* 0x000fe40008000000 */
[----:B------:R-:W-:Y:S02]  /*6520*/  IMAD.U32 R59, RZ, RZ, UR7 ;  /* 0x00000007ff3b7e24 */ /* 0x000fe4000f8e00ff */
[----:B------:R-:W-:Y:S02]  /*6530*/  @UP1 UMOV UR38, UR6 ;  /* 0x0000000600261c82 */ /* 0x000fe40008000000 */
[----:B------:R-:W-:Y:S01]  /*6540*/  @UP1 UMOV UR37, UR5 ;  /* 0x0000000500251c82 */ /* 0x000fe20008000000 */
[----:B--2---:R-:W-:Y:S05]  /*6550*/  BRA.U !UP0, `(.L_x_111) ;  /* 0x0000000108cc7547 */ /* 0x004fea000b800000 */
[----:B------:R-:W2:Y:S01]  /*6560*/  LDCU UR12, c[0x0][0xb20] ;  /* 0x00016400ff0c77ac */ /* 0x000ea20008000800 */
[----:B-1----:R-:W-:Y:S02]  /*6570*/  UIMAD.WIDE.U32 UR4, UR62, UR59, URZ ;  /* 0x0000003b3e0472a5 */ /* 0x002fe4000f8e00ff */
[----:B------:R-:W-:Y:S02]  /*6580*/  UIMAD.WIDE.U32 UR6, UR63, UR56, URZ ;  /* 0x000000383f0672a5 */ /* 0x000fe4000f8e00ff */
[----:B------:R-:W-:Y:S02]  /*6590*/  UISETP.NE.AND UP0, UPT, UR58, 0x1, UPT ;  /* 0x000000013a00788c */ /* 0x000fe4000bf05270 */
[----:B------:R-:W-:Y:S02]  /*65a0*/  UIMAD.WIDE.U32 UR8, UR37, UR59, URZ ;  /* 0x0000003b250872a5 */ /* 0x000fe4000f8e00ff */
[----:B------:R-:W-:Y:S02]  /*65b0*/  UIMAD.WIDE.U32 UR10, UR38, UR56, URZ ;  /* 0x00000038260a72a5 */ /* 0x000fe4000f8e00ff */
[----:B------:R-:W-:Y:S02]  /*65c0*/  UISETP.NE.AND UP1, UPT, UR41, 0x1, UPT ;  /* 0x000000012900788c */ /* 0x000fe4000bf25270 */
[----:B------:R-:W-:Y:S01]  /*65d0*/  UISETP.NE.AND UP2, UPT, UR40, 0x1, UPT ;  /* 0x000000012800788c */ /* 0x000fe2000bf45270 */
[----:B------:R-:W-:Y:S02]  /*65e0*/  UMOV UR4, UR5 ;  /* 0x0000000500047c82 */ /* 0x000fe40008000000 */
[----:B--2---:R-:W-:Y:S03]  /*65f0*/  USHF.R.U32.HI UR5, URZ, UR12, UR4 ;  /* 0x0000000cff057299 */ /* 0x004fe60008011604 */
[----:B------:R-:W-:Y:S02]  /*6600*/  UMOV UR4, UR7 ;  /* 0x0000000700047c82 */ /* 0x000fe40008000000 */
[----:B------:R-:W-:Y:S02]  /*6610*/  USHF.R.U32.HI UR7, URZ, UR57, UR4 ;  /* 0x00000039ff077299 */ /* 0x000fe40008011604 */
[----:B------:R-:W-:Y:S02]  /*6620*/  USEL UR4, UR62, UR5, !UP0 ;  /* 0x000000053e047287 */ /* 0x000fe4000c000000 */
[----:B------:R-:W-:Y:S01]  /*6630*/  USEL UR7, UR63, UR7, !UP1 ;  /* 0x000000073f077287 */ /* 0x000fe2000c800000 */
[----:B------:R-:W-:Y:S01]  /*6640*/  UMOV UR5, UR9 ;  /* 0x0000000900057c82 */ /* 0x000fe20008000000 */
[----:B------:R-:W-:Y:S02]  /*6650*/  UIMAD.WIDE.U32 UR8, UR4, UR42, URZ ;  /* 0x0000002a040872a5 */ /* 0x000fe4000f8e00ff */
[----:B------:R-:W-:Y:S03]  /*6660*/  USHF.R.U32.HI UR6, URZ, UR12, UR5 ;  /* 0x0000000cff067299 */ /* 0x000fe60008011605 */
[----:B------:R-:W-:Y:S01]  /*6670*/  UMOV UR5, UR11 ;  /* 0x0000000b00057c82 */ /* 0x000fe20008000000 */
[----:B------:R-:W-:Y:S02]  /*6680*/  UIMAD.WIDE.U32 UR10, UR7, UR42, URZ ;  /* 0x0000002a070a72a5 */ /* 0x000fe4000f8e00ff */
[----:B------:R-:W-:Y:S02]  /*6690*/  USHF.R.U32.HI UR12, URZ, UR57, UR5 ;  /* 0x00000039ff0c7299 */ /* 0x000fe40008011605 */
[----:B------:R-:W-:Y:S01]  /*66a0*/  USEL UR6, UR37, UR6, !UP0 ;  /* 0x0000000625067287 */ /* 0x000fe2000c000000 */
[----:B------:R-:W-:Y:S02]  /*66b0*/  UMOV UR5, UR9 ;  /* 0x0000000900057c82 */ /* 0x000fe40008000000 */
[----:B------:R-:W-:Y:S01]  /*66c0*/  UMOV UR10, UR11 ;  /* 0x0000000b000a7c82 */ /* 0x000fe20008000000 */
[----:B------:R-:W-:Y:S02]  /*66d0*/  @UP2 USHF.R.U32.HI UR4, URZ, UR43, UR5 ;  /* 0x0000002bff042299 */ /* 0x000fe40008011605 */
[----:B------:R-:W-:Y:S02]  /*66e0*/  @UP2 USHF.R.U32.HI UR7, URZ, UR43, UR10 ;  /* 0x0000002bff072299 */ /* 0x000fe4000801160a */
[----:B------:R-:W-:Y:S02]  /*66f0*/  UIMAD UR4, UR40, UR4, URZ ;  /* 0x00000004280472a4 */ /* 0x000fe4000f8e02ff */
[----:B------:R-:W-:Y:S02]  /*6700*/  UIMAD.WIDE.U32 UR10, UR6, UR42, URZ ;  /* 0x0000002a060a72a5 */ /* 0x000fe4000f8e00ff */
[----:B------:R-:W-:Y:S02]  /*6710*/  USEL UR5, UR38, UR12, !UP1 ;  /* 0x0000000c26057287 */ /* 0x000fe4000c800000 */
[----:B------:R-:W-:Y:S02]  /*6720*/  UIMAD UR8, UR40, UR7, URZ ;  /* 0x00000007280872a4 */ /* 0x000fe4000f8e02ff */
[----:B------:R-:W-:Y:S03]  /*6730*/  UISETP.GE.AND UP0, UPT, UR6, UR4, UPT ;  /* 0x000000040600728c */ /* 0x000fe6000bf06270 */
[----:B------:R-:W-:Y:S01]  /*6740*/  UMOV UR4, UR11 ;  /* 0x0000000b00047c82 */ /* 0x000fe20008000000 */
[----:B------:R-:W-:Y:S02]  /*6750*/  UISETP.GE.OR UP0, UPT, UR5, UR8, UP0 ;  /* 0x000000080500728c */ /* 0x000fe40008706670 */
[----:B------:R-:W-:Y:S02]  /*6760*/  USHF.R.U32.HI UR4, URZ, UR43, UR4 ;  /* 0x0000002bff047299 */ /* 0x000fe40008011604 */
[----:B------:R-:W-:Y:S02]  /*6770*/  UIMAD.WIDE.U32 UR8, UR5, UR42, URZ ;  /* 0x0000002a050872a5 */ /* 0x000fe4000f8e00ff */
[----:B------:R-:W-:Y:S02]  /*6780*/  USEL UR11, UR6, UR4, !UP2 ;  /* 0x00000004060b7287 */ /* 0x000fe4000d000000 */
[----:B------:R-:W-:Y:S02]  /*6790*/  UIADD3 UR8, UPT, UPT, -UR5, URZ, URZ ;  /* 0x000000ff05087290 */ /* 0x000fe4000fffe1ff */
[----:B------:R-:W-:Y:S01]  /*67a0*/  UIADD3 UR10, UPT, UPT, -UR11, URZ, URZ ;  /* 0x000000ff0b0a7290 */ /* 0x000fe2000fffe1ff */
[----:B------:R-:W-:Y:S01]  /*67b0*/  @!UP0 UMOV UR4, UR9 ;  /* 0x0000000900048c82 */ /* 0x000fe20008000000 */
[----:B------:R-:W-:Y:S02]  /*67c0*/  UIADD3 UR9, UPT, UPT, -UR6, URZ, URZ ;  /* 0x000000ff06097290 */ /* 0x000fe4000fffe1ff */
[----:B------:R-:W-:Y:S02]  /*67d0*/  @!UP0 USHF.R.U32.HI UR4, URZ, UR43, UR4 ;  /* 0x0000002bff048299 */ /* 0x000fe40008011604 */
[----:B------:R-:W-:Y:S02]  /*67e0*/  UIMAD UR10, UR40, UR10, UR6 ;  /* 0x0000000a280a72a4 */ /* 0x000fe4000f8e0206 */
[----:B------:R-:W-:Y:S04]  /*67f0*/  @!UP0 USEL UR4, UR5, UR4, !UP2 ;  /* 0x0000000405048287 */ /* 0x000fe8000d000000 */
[----:B------:R-:W-:Y:S02]  /*6800*/  @!UP0 UIMAD UR10, UR7, UR10, UR4 ;  /* 0x0000000a070a82a4 */ /* 0x000fe4000f8e0204 */
[----:B------:R-:W-:Y:S02]  /*6810*/  @!UP0 UIADD3 UR11, UPT, UPT, UR11, -UR4, URZ ;  /* 0x800000040b0b8290 */ /* 0x000fe4000fffe0ff */
[----:B------:R-:W-:Y:S02]  /*6820*/  UIMAD UR7, UR41, UR8, UR38 ;  /* 0x00000008290772a4 */ /* 0x000fe4000f8e0226 */
[----:B------:R-:W-:Y:S02]  /*6830*/  @!UP0 UIMAD UR6, UR11, UR40, UR5 ;  /* 0x000000280b0682a4 */ /* 0x000fe4000f8e0205 */
[----:B------:R-:W-:Y:S01]  /*6840*/  UIMAD UR4, UR58, UR9, UR37 ;  /* 0x000000093a0472a4 */ /* 0x000fe2000f8e0225 */
[----:B------:R-:W-:Y:S02]  /*6850*/  @!UP0 UMOV UR5, UR10 ;  /* 0x0000000a00058c82 */ /* 0x000fe40008000000 */
[----:B------:R-:W-:Y:S02]  /*6860*/  UIMAD UR38, UR5, UR41, UR7 ;  /* 0x00000029052672a4 */ /* 0x000fe4000f8e0207 */
[----:B------:R-:W-:Y:S11]  /*6870*/  UIMAD UR37, UR6, UR58, UR4 ;  /* 0x0000003a062572a4 */ /* 0x000ff6000f8e0204 */
[----:B------:R-:W-:Y:S01]  /*6880*/  @!UPT UIADD3 URZ, UPT, UPT, URZ, URZ, URZ ;  /* 0x000000fffffff290 */ /* 0x000fe2000fffe0ff */
.L_x_111:
[----:B-1----:R-:W-:Y:S01]  /*6890*/  UISETP.NE.AND UP0, UPT, UR39, 0x1, UPT ;  /* 0x000000012700788c */ /* 0x002fe2000bf05270 */
[----:B------:R-:W-:Y:S01]  /*68a0*/  R2UR UR11, R60 ;  /* 0x000000003c0b72ca */ /* 0x000fe200000e0000 */
[----:B------:R-:W-:Y:S01]  /*68b0*/  USHF.L.U32 UR50, UR29, 0x6, URZ ;  /* 0x000000061d327899 */ /* 0x000fe200080006ff */
[----:B------:R-:W-:Y:S01]  /*68c0*/  IADD3 R54, PT, PT, R54, 0x1, RZ ;  /* 0x0000000136367810 */ /* 0x000fe20007ffe0ff */
[----:B------:R-:W-:Y:S07]  /*68d0*/  USHF.L.U32 UR49, UR32, 0x6, URZ ;  /* 0x0000000620317899 */ /* 0x000fee00080006ff */
[----:B------:R-:W1:Y:S01]  /*68e0*/  @!UP0 LDCU.128 UR12, c[0x0][0xb10] ;  /* 0x00016200ff0c87ac */ /* 0x000e620008000c00 */
[----:B------:R-:W2:Y:S01]  /*68f0*/  @!UP0 LDCU UR5, c[0x0][0xb0c] ;  /* 0x00016180ff0587ac */ /* 0x000ea20008000800 */
[----:B------:R-:W4:Y:S01]  /*6900*/  @!UP0 LDCU UR10, c[0x0][0xb20] ;  /* 0x00016400ff0a87ac */ /* 0x000f220008000800 */
[----:B-1----:R-:W-:Y:S02]  /*6910*/  UIMAD.WIDE.U32 UR8, UR38, UR12, URZ ;  /* 0x0000000c260872a5 */ /* 0x002fe4000f8e00ff */
[----:B------:R-:W-:Y:S02]  /*6920*/  UIMAD.WIDE.U32 UR6, UR37, UR15, URZ ;  /* 0x0000000f250672a5 */ /* 0x000fe4000f8e00ff */
[----:B------:R-:W-:Y:S03]  /*6930*/  @!UP0 UISETP.NE.AND UP1, UPT, UR14, 0x1, UPT ;  /* 0x000000010e00888c */ /* 0x000fe6000bf25270 */
[----:B------:R-:W-:Y:S01]  /*6940*/  @!UP0 UMOV UR4, UR9 ;  /* 0x0000000900048c82 */ /* 0x000fe20008000000 */
[----:B--2---:R-:W-:Y:S02]  /*6950*/  @!UP0 UISETP.NE.AND UP2, UPT, UR5, 0x1, UPT ;  /* 0x000000010500888c */ /* 0x004fe4000bf45270 */
[----:B------:R-:W-:Y:S01]  /*6960*/  @!UP0 USHF.R.U32.HI UR4, URZ, UR13, UR4 ;  /* 0x0000000dff048299 */ /* 0x000fe20008011604 */
[----:B------:R-:W-:Y:S02]  /*6970*/  @!UP0 UMOV UR6, UR7 ;  /* 0x0000000700068c82 */ /* 0x000fe40008000000 */
[----:B----4-:R-:W-:Y:S02]  /*6980*/  @!UP0 USHF.R.U32.HI UR6, URZ, UR10, UR6 ;  /* 0x0000000aff068299 */ /* 0x010fe40008011606 */
[----:B------:R-:W-:Y:S02]  /*6990*/  @!UP0 USEL UR7, UR38, UR4, !UP2 ;  /* 0x0000000426078287 */ /* 0x000fe4000d000000 */
[----:B------:R-:W-:Y:S04]  /*69a0*/  @!UP0 USEL UR6, UR37, UR6, !UP1 ;  /* 0x0000000625068287 */ /* 0x000fe8000c800000 */
[----:B------:R-:W-:Y:S02]  /*69b0*/  @!UP0 UIADD3 UR4, UPT, UPT, -UR7, UR6, URZ ;  /* 0x0000000607048290 */ /* 0x000fe4000fffe1ff */
[----:B------:R-:W-:Y:S02]  /*69c0*/  @!UP0 UIADD3 UR6, UPT, UPT, UR7, -UR6, URZ ;  /* 0x8000000607068290 */ /* 0x000fe4000fffe0ff */
[----:B------:R-:W-:Y:S02]  /*69d0*/  @!UP0 UIMAD UR38, UR4, UR5, UR38 ;  /* 0x00000005042682a4 */ /* 0x000fe4000f8e0226 */
[----:B------:R-:W-:Y:S02]  /*69e0*/  @!UP0 UIMAD UR37, UR6, UR14, UR37 ;  /* 0x0000000e062582a4 */ /* 0x000fe4000f8e0225 */
[----:B------:R-:W-:Y:S09]  /*69f0*/  ULOP3.LUT UP0, URZ, UR11, 0x1b0, URZ, 0xc0, !UPT ;  /* 0x000001b00bff7892 */ /* 0x000ff2000f80c0ff */
[----:B------:R-:W-:Y:S05]  /*6a00*/  BRA.U !UP0, `(.L_x_112) ;  /* 0x00000001087c7547 */ /* 0x000fea000b800000 */
[----:B------:R-:W1:Y:S01]  /*6a10*/  LDCU.64 UR8, c[0x4][0x80] ;  /* 0x01001000ff0877ac */ /* 0x000e620008000a00 */
[----:B------:R-:W-:Y:S01]  /*6a20*/  MOV R2, 0x0 ;  /* 0x0000000000027802 */ /* 0x000fe20000000f00 */
[----:B------:R-:W-:Y:S02]  /*6a30*/  HFMA2 R12, -RZ, RZ, 0, 5.9604644775390625e-08 ;  /* 0x00000001ff0c7431 */ /* 0x000fe400000001ff */
[----:B------:R-:W-:Y:S01]  /*6a40*/  IMAD.MOV.U32 R8, RZ, RZ, 0x70 ;  /* 0x00000070ff087424 */ /* 0x000fe200078e00ff */
[----:B------:R2:W4:Y:S01]  /*6a50*/  LDC.64 R14, c[0x4][R2] ;  /* 0x01000000020e7b82 */ /* 0x0005220000000a00 */
[----:B------:R-:W3:Y:S01]  /*6a60*/  LDCU.64 UR6, c[0x4][0x88] ;  /* 0x01001100ff0677ac */ /* 0x000ee20008000a00 */
[----:B------:R-:W-:Y:S01]  /*6a70*/  IMAD.MOV.U32 R13, RZ, RZ, RZ ;  /* 0x000000ffff0d7224 */ /* 0x000fe200078e00ff */
[----:B------:R-:W2:Y:S01]  /*6a80*/  LDCU.64 UR4, c[0x4][0x8] ;  /* 0x01000100ff0477ac */ /* 0x000ea20008000a00 */
[----:B-1----:R-:W-:Y:S01]  /*6a90*/  MOV R5, UR9 ;  /* 0x0000000900057c02 */ /* 0x002fe20008000f00 */
[----:B------:R-:W-:Y:S01]  /*6aa0*/  IMAD.U32 R4, RZ, RZ, UR8 ;  /* 0x00000008ff047e24 */ /* 0x000fe2000f8e00ff */
[----:B---3--:R-:W-:Y:S01]  /*6ab0*/  MOV R7, UR7 ;  /* 0x0000000700077c02 */ /* 0x008fe20008000f00 */
[----:B------:R-:W-:Y:S01]  /*6ac0*/  IMAD.U32 R6, RZ, RZ, UR6 ;  /* 0x00000006ff067e24 */ /* 0x000fe2000f8e00ff */
[----:B--2---:R-:W-:Y:S01]  /*6ad0*/  MOV R11, UR5 ;  /* 0x00000005000b7c02 */ /* 0x004fe20008000f00 */
[----:B------:R-:W-:Y:S02]  /*6ae0*/  IMAD.U32 R10, RZ, RZ, UR4 ;  /* 0x00000004ff0a7e24 */ /* 0x000fe4000f8e00ff */
[----:B------:R-:W-:Y:S07]  /*6af0*/  LEPC R20, `(.L_x_113) ;  /* 0x000000001014794e */ /* 0x000fee0000000000 */
[----:B----45:R-:W-:Y:S05]  /*6b00*/  CALL.ABS.NOINC R14 ;  /* 0x000000000e007343 */ /* 0x030fea0003c00000 */
.L_x_113:
[----:B------:R-:W1:Y:S01]  /*6b10*/  LDCU.64 UR8, c[0x4][0x80] ;  /* 0x01001000ff0877ac */ /* 0x000e620008000a00 */
[----:B------:R-:W2:Y:S01]  /*6b20*/  LDC.64 R2, c[0x4][R2] ;  /* 0x0100000002027b82 */ /* 0x000ea20000000a00 */
[----:B------:R-:W-:Y:S02]  /*6b30*/  HFMA2 R12, -RZ, RZ, 0, 5.9604644775390625e-08 ;  /* 0x00000001ff0c7431 */ /* 0x000fe400000001ff */
[----:B------:R-:W-:Y:S02]  /*6b40*/  IMAD.MOV.U32 R8, RZ, RZ, 0x70 ;  /* 0x00000070ff087424 */ /* 0x000fe400078e00ff */
[----:B------:R-:W-:Y:S01]  /*6b50*/  IMAD.MOV.U32 R13, RZ, RZ, RZ ;  /* 0x000000ffff0d7224 */ /* 0x000fe200078e00ff */
[----:B------:R-:W3:Y:S01]  /*6b60*/  LDCU.64 UR6, c[0x4][0x88] ;  /* 0x01001100ff0677ac */ /* 0x000ee20008000a00 */
[----:B------:R-:W4:Y:S01]  /*6b70*/  LDCU.64 UR4, c[0x4][0x8] ;  /* 0x01000100ff0477ac */ /* 0x000f220008000a00 */
[----:B-1----:R-:W-:Y:S02]  /*6b80*/  MOV R4, UR8 ;  /* 0x0000000800047c02 */ /* 0x002fe40008000f00 */
[----:B------:R-:W-:Y:S02]  /*6b90*/  MOV R5, UR9 ;  /* 0x0000000900057c02 */ /* 0x000fe40008000f00 */
[----:B---3--:R-:W-:Y:S01]  /*6ba0*/  MOV R7, UR7 ;  /* 0x0000000700077c02 */ /* 0x008fe20008000f00 */
[----:B------:R-:W-:Y:S01]  /*6bb0*/  IMAD.U32 R6, RZ, RZ, UR6 ;  /* 0x00000006ff067e24 */ /* 0x000fe2000f8e00ff */
[----:B----4-:R-:W-:Y:S01]  /*6bc0*/  MOV R11, UR5 ;  /* 0x00000005000b7c02 */ /* 0x010fe20008000f00 */
[----:B------:R-:W-:Y:S02]  /*6bd0*/  IMAD.U32 R10, RZ, RZ, UR4 ;  /* 0x00000004ff0a7e24 */ /* 0x000fe4000f8e00ff */
[----:B------:R-:W-:Y:S07]  /*6be0*/  LEPC R20, `(.L_x_112) ;  /* 0x000000001014794e */ /* 0x000fee0000000000 */
[----:B--2---:R-:W-:Y:S05]  /*6bf0*/  CALL.ABS.NOINC R2 ;  /* 0x0000000002007343 */ /* 0x004fea0003c00000 */
.L_x_112:
[----:B------:R-:W-:Y:S02]  /*6c00*/  ISETP.NE.U32.AND P0, PT, RZ, UR60, PT ;  /* 0x0000003cff007c0c */ /* 0x000fe4000bf05070 */
[C---:B------:R-:W-:Y:S02]  /*6c10*/  ISETP.NE.U32.AND P1, PT, R46.reuse, RZ, PT ;  /* 0x000000ff2e00720c */ /* 0x040fe40003f25070 */
[----:B------:R-:W-:Y:S02]  /*6c20*/  ISETP.NE.U32.AND P4, PT, R46, RZ, PT ;  /* 0x000000ff2e00720c */ /* 0x000fe40003f85070 */
[----:B------:R-:W-:Y:S02]  /*6c30*/  ISETP.NE.AND.EX P0, PT, RZ, UR61, PT, P0 ;  /* 0x0000003dff007c0c */ /* 0x000fe4000bf05300 */
[C---:B------:R-:W-:Y:S02]  /*6c40*/  ISETP.NE.AND.EX P1, PT, R47.reuse, RZ, PT, P1 ;  /* 0x000000ff2f00720c */ /* 0x040fe40003f25310 */
[----:B------:R-:W-:Y:S02]  /*6c50*/  ISETP.NE.AND.EX P4, PT, R47, RZ, P0, P4 ;  /* 0x000000ff2f00720c */ /* 0x000fe40000785340 */
[----:B---3--:R-:W-:Y:S02]  /*6c60*/  ISETP.NE.U32.AND P5, PT, R42, RZ, PT ;  /* 0x000000ff2a00720c */ /* 0x008fe40003fa5070 */
[----:B------:R-:W-:Y:S02]  /*6c70*/  ISETP.NE.U32.AND P3, PT, RZ, UR60, PT ;  /* 0x0000003cff007c0c */ /* 0x000fe4000bf65070 */
[----:B------:R-:W-:Y:S02]  /*6c80*/  PLOP3.LUT P2, PT, PT, PT, PT, 0x8, 0x80 ;  /* 0x000000000080781c */ /* 0x000fe40003f4e170 */
[----:B------:R-:W-:Y:S02]  /*6c90*/  ISETP.NE.AND.EX P5, PT, R43, RZ, PT, P5 ;  /* 0x000000ff2b00720c */ /* 0x000fe40003fa5350 */
[----:B------:R-:W-:Y:S03]  /*6ca0*/  ISETP.NE.AND.EX P3, PT, RZ, UR61, PT, P3 ;  /* 0x0000003dff007c0c */ /* 0x000fe6000bf65330 */
[----:B------:R-:W-:Y:S01]  /*6cb0*/  @!P4 PLOP3.LUT P2, PT, P1, PT, PT, 0x80, 0x8 ;  /* 0x000000000008c81c */ /* 0x000fe20000f4f070 */
[----:B------:R-:W-:Y:S01]  /*6cc0*/  @!UPT UIADD3 URZ, UPT, UPT, URZ, URZ, URZ ;  /* 0x000000fffffff290 */ /* 0x000fe2000fffe0ff */
[----:B------:R-:W-:Y:S11]  /*6cd0*/  @!P1 BRA `(.L_x_114) ;  /* 0x0000000000309947 */ /* 0x000ff60003800000 */
[----:B------:R-:W-:Y:S01]  /*6ce0*/  ISETP.NE.U32.AND P0, PT, R44, RZ, PT ;  /* 0x000000ff2c00720c */ /* 0x000fe20003f05070 */
[----:B------:R-:W1:Y:S01]  /*6cf0*/  LDCU.64 UR4, c[0x0][0x358] ;  /* 0x00006b00ff0477ac */ /* 0x000e620008000a00 */
[----:B------:R-:W-:Y:S02]  /*6d00*/  IMAD.MOV.U32 R49, RZ, RZ, 0x1 ;  /* 0x00000001ff317424 */ /* 0x000fe400078e00ff */
[----:B------:R-:W-:Y:S11]  /*6d10*/  ISETP.NE.AND.EX P0, PT, R45, RZ, PT, P0 ;  /* 0x000000ff2d00720c */ /* 0x000ff60003f05300 */
[----:B------:R-:W-:Y:S02]  /*6d20*/  @!UPT UIADD3 URZ, UPT, UPT, URZ, URZ, URZ ;  /* 0x000000fffffff290 */ /* 0x000fe4000fffe0ff */
[----:B------:R-:W2:Y:S01]  /*6d30*/  @P0 LDC.64 R2, c[0x0][0x888] ;  /* 0x00022200ff020b82 */ /* 0x000ea20000000a00 */
[----:B------:R-:W-:Y:S04]  /*6d40*/  @P0 IMAD R0, R46, UR36, RZ ;  /* 0x000000242e000c24 */ /* 0x000fe8000f8e02ff */
[----:B--2---:R-:W-:Y:S04]  /*6d50*/  @P0 IMAD.WIDE R2, R0, 0x4, R2 ;  /* 0x0000000400020825 */ /* 0x004fe800078e0202 */
[----:B------:R-:W-:Y:S01]  /*6d60*/  HFMA2 R0, -RZ, RZ, 0, 5.9604644775390625e-08 ;  /* 0x00000001ff007431 */ /* 0x000fe200000001ff */
[----:B-1---5:R1:W5:Y:S04]  /*6d70*/  @P0 LDG.E R26, desc[UR4][R2.64] ;  /* 0x00000004021a0981 */ /* 0x022368000c1e1900 */
[----:B------:R-:W-:Y:S01]  /*6d80*/  @!P0 PRMT R49, R0, 0x7610, R49 ;  /* 0x0000761000318816 */ /* 0x000fe20000000031 */
[----:B-1----:R-:W2:Y:S06]  /*6d90*/  @!P0 LDC R26, c[0x0][0x880] ;  /* 0x00022000ff1a8b82 */ /* 0x002eac0000000800 */
.L_x_114:
[----:B------:R-:W-:Y:S05]  /*6da0*/  @!P5 BRA `(.L_x_115) ;  /* 0x000000000024d947 */ /* 0x000fea0003800000 */
[----:B------:R-:W-:Y:S01]  /*6db0*/  ISETP.NE.U32.AND P0, PT, R40, RZ, PT ;  /* 0x000000ff2800720c */ /* 0x000fe20003f05070 */
[----:B------:R-:W1:Y:S03]  /*6dc0*/  LDCU.64 UR4, c[0x0][0x358] ;  /* 0x00006b00ff0477ac */ /* 0x000e660008000a00 */
[----:B------:R-:W-:Y:S11]  /*6dd0*/  ISETP.NE.AND.EX P0, PT, R41, RZ, PT, P0 ;  /* 0x000000ff2900720c */ /* 0x000ff60003f05300 */
[----:B------:R-:W-:Y:S02]  /*6de0*/  @!UPT UIADD3 URZ, UPT, UPT, URZ, URZ, URZ ;  /* 0x000000fffffff290 */ /* 0x000fe4000fffe0ff */
[----:B------:R-:W3:Y:S01]  /*6df0*/  @P0 LDC.64 R2, c[0x0][0x8a8] ;  /* 0x00022a00ff020b82 */ /* 0x000ee20000000a00 */
[----:B------:R-:W-:Y:S04]  /*6e00*/  @P0 IMAD R0, R42, UR36, RZ ;  /* 0x000000242a000c24 */ /* 0x000fe8000f8e02ff */
[----:B---3--:R-:W-:Y:S05]  /*6e10*/  @P0 IMAD.WIDE R2, R0, 0x4, R2 ;  /* 0x0000000400020825 */ /* 0x008fea00078e0202 */
[----:B-1---5:R1:W5:Y:S02]  /*6e20*/  @P0 LDG.E R24, desc[UR4][R2.64] ;  /* 0x0000000402180981 */ /* 0x022364000c1e1900 */
[----:B-1----:R-:W3:Y:S02]  /*6e30*/  @!P0 LDC R24, c[0x0][0x8a0] ;  /* 0x00022800ff188b82 */ /* 0x002ee40000000800 */
.L_x_115:
[----:B--2--5:R-:W-:Y:S01]  /*6e40*/  FSETP.NEU.AND P0, PT, R26, RZ, PT ;  /* 0x000000ff1a00720b */ /* 0x024fe20003f0d000 */
[----:B------:R-:W-:Y:S01]  /*6e50*/  IMAD.U32 R2, RZ, RZ, UR46 ;  /* 0x0000002eff027e24 */ /* 0x000fe2000f8e00ff */
[----:B------:R-:W-:Y:S01]  /*6e60*/  SEL R5, RZ, 0xffffffff, P3 ;  /* 0xffffffffff057807 */ /* 0x000fe20001800000 */
[----:B------:R-:W-:Y:S01]  /*6e70*/  ULOP3.LUT UR4, UR55, 0x1, URZ, 0x3c, !UPT ;  /* 0x0000000137047892 */ /* 0x000fe2000f8e3cff */
[----:B------:R-:W-:Y:S01]  /*6e80*/  @!P4 LOP3.LUT P3, RZ, R49, 0xff, RZ, 0xc0, !PT ;  /* 0x000000ff31ffc812 */ /* 0x000fe2000786c0ff */
[----:B------:R-:W-:Y:S01]  /*6e90*/  BSSY B1, `(.L_x_116) ;  /* 0x000003c000017945 */ /* 0x000fe20003800000 */
[----:B------:R-:W-:Y:S01]  /*6ea0*/  @!P4 SEL R0, RZ, 0xffffffff, P0 ;  /* 0xffffffffff00c807 */ /* 0x000fe20000000000 */
[----:B------:R-:W-:Y:S01]  /*6eb0*/  IMAD.MOV.U32 R66, RZ, RZ, 0x1 ;  /* 0x00000001ff427424 */ /* 0x000fe200078e00ff */
[----:B------:R-:W-:Y:S01]  /*6ec0*/  LEA R2, R2, UR44, 0x3 ;  /* 0x0000002c02027c11 */ /* 0x000fe2000f8e18ff */
[----:B------:R-:W-:Y:S01]  /*6ed0*/  IMAD.U32 R64, RZ, RZ, UR4 ;  /* 0x00000004ff407e24 */ /* 0x000fe2000f8e00ff */
[----:B------:R-:W-:Y:S01]  /*6ee0*/  @P2 SEL R0, R5, R0, !P3 ;  /* 0x0000000005002207 */ /* 0x000fe20005800000 */
[----:B------:R-:W-:Y:S01]  /*6ef0*/  IMAD.U32 R65, RZ, RZ, UR46 ;  /* 0x0000002eff417e24 */ /* 0x000fe2000f8e00ff */
[----:B------:R-:W-:Y:S02]  /*6f00*/  LEA R27, R22, UR44, 0x3 ;  /* 0x0000002c161b7c11 */ /* 0x000fe4000f8e18ff */
[----:B------:R-:W-:Y:S02]  /*6f10*/  CS2R R38, SRZ ;  /* 0x0000000000267805 */ /* 0x000fe4000001ff00 */
[----:B------:R-:W-:Y:S02]  /*6f20*/  @!P4 LOP3.LUT R0, R0, 0x1, RZ, 0xc0, !PT ;  /* 0x000000010000c812 */ /* 0x000fe400078ec0ff */
[----:B------:R-:W-:Y:S02]  /*6f30*/  CS2R R36, SRZ ;  /* 0x0000000000247805 */ /* 0x000fe4000001ff00 */
[----:B------:R-:W-:Y:S02]  /*6f40*/  SHF.L.U32 R3, R56, 0x1f, RZ ;  /* 0x0000001f38037819 */ /* 0x000fe400000006ff */
[----:B------:R-:W-:Y:S02]  /*6f50*/  CS2R R30, SRZ ;  /* 0x00000000001e7805 */ /* 0x000fe4000001ff00 */
[----:B------:R-:W-:Y:S02]  /*6f60*/  ISETP.NE.U32.OR P5, PT, R0, 0x1, P4 ;  /* 0x000000010000780c */ /* 0x000fe400027a5470 */
[----:B------:R-:W-:Y:S02]  /*6f70*/  CS2R R28, SRZ ;  /* 0x00000000001c7805 */ /* 0x000fe4000001ff00 */
[----:B------:R-:W-:Y:S02]  /*6f80*/  LEA.HI R25, R22, R22, RZ, 0x1 ;  /* 0x0000001616197211 */ /* 0x000fe400078f08ff */
[----:B------:R-:W-:Y:S02]  /*6f90*/  LOP3.LUT P4, R53, R49, 0xff, RZ, 0xc0, !PT ;  /* 0x000000ff31357812 */ /* 0x000fe4000788c0ff */
[----:B------:R-:W-:Y:S02]  /*6fa0*/  SEL R4, RZ, 0xffffffff, P0 ;  /* 0xffffffffff047807 */ /* 0x000fe40000000000 */
[----:B------:R-:W-:Y:S02]  /*6fb0*/  P2R R62, PR, RZ, 0x20 ;  /* 0x00000020ff3e7803 */ /* 0x000fe40000000000 */
[----:B------:R-:W-:Y:S02]  /*6fc0*/  @P1 SEL R4, R5, R4, !P4 ;  /* 0x0000000405041207 */ /* 0x000fe40006000000 */
[----:B------:R-:W-:Y:S02]  /*6fd0*/  @P5 SHF.L.U32 R0, R64, 0x1f, RZ ;  /* 0x0000001f40005819 */ /* 0x000fe400000006ff */
[----:B------:R-:W-:Y:S02]  /*6fe0*/  LOP3.LUT R4, R4, 0x1, RZ, 0xc0, !PT ;  /* 0x0000000104047812 */ /* 0x000fe400078ec0ff */
[----:B------:R1:W2:Y:S02]  /*6ff0*/  @P5 SYNCS.PHASECHK.TRANS64.TRYWAIT P3, [R2+URZ+0x1a0], R0 ;  /* 0x0001a000020055a7 */ /* 0x0002a400080611ff */
[----:B------:R-:W-:Y:S04]  /*7000*/  ISETP.NE.U32.AND P0, PT, R4, 0x1, PT ;  /* 0x000000010400780c */ /* 0x000fe80003f05070 */
[----:B------:R-:W-:Y:S01]  /*7010*/  P2R R67, PR, RZ, 0x1 ;  /* 0x00000001ff437803 */ /* 0x000fe20000000000 */
[----:B------:R4:W3:Y:S01]  /*7020*/  SYNCS.PHASECHK.TRANS64.TRYWAIT P2, [R27+URZ+0x200], R3 ;  /* 0x000200031b0075a7 */ /* 0x0008e200080411ff */
[C---:B-1----:R-:W-:Y:S01]  /*7030*/  IMAD.SHL.U32 R0, R25.reuse, 0x20, RZ ;  /* 0x0000002019007824 */ /* 0x042fe200078e00ff */
[----:B------:R-:W-:Y:S04]  /*7040*/  LOP3.LUT R25, R25, 0xffe, RZ, 0xc0, !PT ;  /* 0x00000ffe19197812 */ /* 0x000fe800078ec0ff */
[----:B------:R-:W-:Y:S01]  /*7050*/  LOP3.LUT R0, R0, 0xffffffc0, RZ, 0xc0, !PT ;  /* 0xffffffc000007812 */ /* 0x000fe200078ec0ff */
[----:B------:R-:W-:Y:S04]  /*7060*/  IMAD.IADD R25, R22, 0x1, -R25 ;  /* 0x0000000116197824 */ /* 0x000fe800078e0a19 */
[----:B------:R-:W-:Y:S04]  /*7070*/  IMAD.IADD R0, R23, 0x1, R0 ;  /* 0x0000000117007824 */ /* 0x000fe800078e0200 */
[----:B------:R-:W-:Y:S01]  /*7080*/  IMAD R25, R25, 0x100000, R0 ;  /* 0x0010000019197824 */ /* 0x000fe200078e0200 */
[----:B--2---:R-:W-:Y:S01]  /*7090*/  @P5 SEL R66, RZ, 0x1, !P3 ;  /* 0x00000001ff425807 */ /* 0x004fe20005800000 */
[----:B----4-:R-:W-:Y:S06]  /*70a0*/  @!P5 BRA `(.L_x_117) ;  /* 0x000000000068d947 */ /* 0x010fec0003800000 */
[----:B------:R-:W-:Y:S01]  /*70b0*/  HFMA2 R31, -RZ, RZ, 0, 0 ;  /* 0x00000000ff1f7431 */ /* 0x000fe200000001ff */
[----:B------:R-:W-:Y:S01]  /*70c0*/  ISETP.NE.AND P0, PT, R66, RZ, PT ;  /* 0x000000ff4200720c */ /* 0x000fe20003f05270 */
[----:B------:R-:W-:Y:S01]  /*70d0*/  IMAD.U32 R0, RZ, RZ, UR46 ;  /* 0x0000002eff007e24 */ /* 0x000fe2000f8e00ff */
[----:B------:R-:W-:Y:S11]  /*70e0*/  BSSY B0, `(.L_x_118) ;  /* 0x0000005000007945 */ /* 0x000ff60003800000 */
[----:B------:R-:W-:Y:S05]  /*70f0*/  @P0 BRA `(.L_x_119) ;  /* 0x00000000000c0947 */ /* 0x000fea0003800000 */
[----:B------:R-:W-:Y:S04]  /*7100*/  SHF.L.U32 R4, R64, 0x1f, RZ ;  /* 0x0000001f40047819 */ /* 0x000fe800000006ff */
[----:B------:R-:W1:Y:S02]  /*7110*/  SYNCS.PHASECHK.TRANS64.TRYWAIT P0, [R2+URZ+0x1a0], R4 ;  /* 0x0001a004020075a7 */ /* 0x000e6400080011ff */
[----:B-1----:R-:W-:Y:S05]  /*7120*/  @!P0 BRA `(.L_x_120) ;  /* 0x0000002400c88947 */ /* 0x002fea0003800000 */
.L_x_119:
[----:B------:R-:W-:Y:S05]  /*7130*/  BSYNC B0 ;  /* 0x0000000000007941 */ /* 0x000fea0003800000 */
.L_x_118:
[----:B------:R-:W-:Y:S01]  /*7140*/  ISETP.NE.AND P0, PT, R67, RZ, PT ;  /* 0x000000ff4300720c */ /* 0x000fe20003f05270 */
[----:B------:R-:W-:Y:S01]  /*7150*/  IMAD.MOV.U32 R30, RZ, RZ, RZ ;  /* 0x000000ffff1e7224 */ /* 0x000fe200078e00ff */
[----:B------:R-:W-:Y:S02]  /*7160*/  CS2R R28, SRZ ;  /* 0x00000000001c7805 */ /* 0x000fe4000001ff00 */
[----:B------:R-:W-:Y:S02]  /*7170*/  CS2R R38, SRZ ;  /* 0x0000000000267805 */ /* 0x000fe4000001ff00 */
[----:B------:R-:W-:Y:S07]  /*7180*/  CS2R R36, SRZ ;  /* 0x0000000000247805 */ /* 0x000fee000001ff00 */
[----:B-1----:R-:W-:Y:S01]  /*7190*/  @P0 IMAD R2, R0, 0x800, R48 ;  /* 0x0000080000020824 */ /* 0x002fe200078e0230 */
[----:B------:R-:W-:Y:S05]  /*71a0*/  @P0 WARPSYNC.ALL ;  /* 0x0000000000000948 */ /* 0x000fea0003800000 */
[----:B------:R-:W-:Y:S01]  /*71b0*/  @P0 LEA R2, R2, UR44, 0x1 ;  /* 0x0000002c02020c11 */ /* 0x000fe2000f8e08ff */
[----:B------:R-:W-:Y:S04]  /*71c0*/  UIADD3 UR4, UPT, UPT, UR46, 0x1, URZ ;  /* 0x000000012e047890 */ /* 0x000fe8000fffe0ff */
[----:B------:R1:W2:Y:S01]  /*71d0*/  @P0 LDSM.16.M88.4 R28, [R2+0x400] ;  /* 0x00040000021c083b */ /* 0x0002a20000000200 */
[----:B------:R-:W-:Y:S01]  /*71e0*/  UISETP.NE.AND UP0, UPT, UR4, 0x3, UPT ;  /* 0x000000030400788c */ /* 0x000fe2000bf05270 */
[----:B------:R-:W-:Y:S03]  /*71f0*/  @P0 IMAD R0, R57, 0x2, R2 ;  /* 0x0000000239000824 */ /* 0x000fe600078e0202 */
[----:B------:R-:W-:Y:S02]  /*7200*/  USEL UR5, URZ, 0x1, UP0 ;  /* 0x00000001ff057887 */ /* 0x000fe40008000000 */
[----:B------:R1:W4:Y:S01]  /*7210*/  @P0 LDSM.16.M88.4 R36, [R0+0x400] ;  /* 0x000400000024083b */ /* 0x0003220000000200 */
[----:B------:R-:W-:Y:S03]  /*7220*/  USEL UR4, UR4, URZ, UP0 ;  /* 0x000000ff04047287 */ /* 0x000fe60008000000 */
[----:B------:R-:W-:Y:S03]  /*7230*/  LOP3.LUT R64, R64, UR5, RZ, 0x3c, !PT ;  /* 0x0000000540407c12 */ /* 0x000fe6000f8e3cff */
[----:B------:R-:W-:Y:S02]  /*7240*/  IMAD.U32 R65, RZ, RZ, UR4 ;  /* 0x00000004ff417e24 */ /* 0x000fe4000f8e00ff */
.L_x_117:
[----:B------:R-:W-:Y:S05]  /*7250*/  BSYNC B1 ;  /* 0x0000000000017941 */ /* 0x000fea0003800000 */
.L_x_116:
[----:B-1----:R-:W-:Y:S04]  /*7260*/  SHF.R.U32.HI R0, RZ, 0x15, R25 ;  /* 0x00000015ff007819 */ /* 0x002fe80000011619 */
[----:B------:R-:W-:Y:S01]  /*7270*/  LOP3.LUT P0, RZ, R0, 0x3, R50, 0x48, !PT ;  /* 0x0000000300ff7812 */ /* 0x000fe20007804832 */
[----:B------:R-:W-:Y:S01]  /*7280*/  @!UPT UIADD3 URZ, UPT, UPT, URZ, URZ, URZ ;  /* 0x000000fffffff290 */ /* 0x000fe2000fffe0ff */
[----:B---3--:R-:W-:Y:S11]  /*7290*/  @P2 BRA `(.L_x_121) ;  /* 0x0000000000082947 */ /* 0x008ff60003800000 */
[----:B------:R-:W1:Y:S02]  /*72a0*/  SYNCS.PHASECHK.TRANS64.TRYWAIT P1, [R27+URZ+0x200], R3 ;  /* 0x000200031b0075a7 */ /* 0x000e6400080211ff */
[----:B-1----:R-:W-:Y:S05]  /*72b0*/  @!P1 BRA `(.L_x_122) ;  /* 0x0000002400789947 */ /* 0x002fea0003800000 */
.L_x_121:
[----:B------:R-:W-:Y:S05]  /*72c0*/  @!P0 BRA `(.L_x_123) ;  /* 0x0000000000408947 */ /* 0x000fea0003800000 */
[----:B------:R-:W3:Y:S01]  /*72d0*/  LDCU.64 UR8, c[0x4][0x70] ;  /* 0x01000e00ff0877ac */ /* 0x000ee20008000a00 */
[----:B-1----:R-:W-:Y:S01]  /*72e0*/  MOV R3, 0x0 ;  /* 0x0000000000037802 */ /* 0x002fe20000000f00 */
[----:B------:R-:W-:Y:S02]  /*72f0*/  HFMA2 R12, -RZ, RZ, 0, 5.9604644775390625e-08 ;  /* 0x00000001ff0c7431 */ /* 0x000fe400000001ff */
[----:B------:R-:W-:Y:S02]  /*7300*/  IMAD.MOV.U32 R8, RZ, RZ, 0x192 ;  /* 0x00000192ff087424 */ /* 0x000fe400078e00ff */
[----:B------:R-:W-:Y:S01]  /*7310*/  IMAD.MOV.U32 R13, RZ, RZ, RZ ;  /* 0x000000ffff0d7224 */ /* 0x000fe200078e00ff */
[----:B------:R-:W1:Y:S01]  /*7320*/  LDCU.64 UR6, c[0x4][0x78] ;  /* 0x01000f00ff0677ac */ /* 0x000e620008000a00 */
[----:B------:R-:W2:Y:S01]  /*7330*/  LDC.64 R2, c[0x4][R3] ;  /* 0x0100000003027b82 */ /* 0x000ea20000000a00 */
[----:B------:R-:W5:Y:S01]  /*7340*/  LDCU.64 UR4, c[0x4][0x10] ;  /* 0x01000200ff0477ac */ /* 0x000f620008000a00 */
[----:B---3--:R-:W-:Y:S01]  /*7350*/  MOV R5, UR9 ;  /* 0x0000000900057c02 */ /* 0x008fe20008000f00 */
[----:B------:R-:W-:Y:S01]  /*7360*/  IMAD.U32 R4, RZ, RZ, UR8 ;  /* 0x00000008ff047e24 */ /* 0x000fe2000f8e00ff */
[----:B-1----:R-:W-:Y:S01]  /*7370*/  MOV R7, UR7 ;  /* 0x0000000700077c02 */ /* 0x002fe20008000f00 */
[----:B------:R-:W-:Y:S01]  /*7380*/  IMAD.U32 R6, RZ, RZ, UR6 ;  /* 0x00000006ff067e24 */ /* 0x000fe2000f8e00ff */
[----:B-----5:R-:W-:Y:S01]  /*7390*/  MOV R11, UR5 ;  /* 0x00000005000b7c02 */ /* 0x020fe20008000f00 */
[----:B------:R-:W-:Y:S02]  /*73a0*/  IMAD.U32 R10, RZ, RZ, UR4 ;  /* 0x00000004ff0a7e24 */ /* 0x000fe4000f8e00ff */
[----:B------:R-:W-:Y:S07]  /*73b0*/  LEPC R20, `(.L_x_123) ;  /* 0x000000001014794e */ /* 0x000fee0000000000 */
[----:B--2-4-:R-:W-:Y:S05]  /*73c0*/  CALL.ABS.NOINC R2 ;  /* 0x0000000002007343 */ /* 0x014fea0003c00000 */
.L_x_123:
[----:B-12---:R-:W-:Y:S01]  /*73d0*/  SHF.L.U32 R3, R28, 0x10, RZ ;  /* 0x000000101c037819 */ /* 0x006fe200000006ff */
[----:B------:R-:W-:Y:S05]  /*73e0*/  WARPSYNC.ALL ;  /* 0x0000000000007948 */ /* 0x000fea0003800000 */
[----:B------:R-:W-:Y:S01]  /*73f0*/  R2UR UR4, R25 ;  /* 0x00000000190472ca */ /* 0x000fe200000e0000 */
[----:B------:R-:W-:Y:S01]  /*7400*/  BSSY.RECONVERGENT B0, `(.L_x_124) ;  /* 0x0000051000007945 */ /* 0x000fe20003800200 */
[----:B------:R-:W-:Y:S02]  /*7410*/  SHF.L.U32 R20, R30, 0x10, RZ ;  /* 0x000000101e147819 */ /* 0x000fe400000006ff */
[----:B------:R-:W-:Y:S02]  /*7420*/  SHF.L.U32 R63, R57, 0x1, RZ ;  /* 0x00000001393f7819 */ /* 0x000fe400000006ff */
[----:B------:R-:W-:Y:S07]  /*7430*/  ISETP.NE.AND P0, PT, R58, RZ, PT ;  /* 0x000000ff3a00720c */ /* 0x000fee0003f05270 */
[----:B------:R-:W1:Y:S02]  /*7440*/  LDTM.16dp256bit.x4 R4, tmem[UR4] ;  /* 0x00000004000479ee */ /* 0x000e640008120000 */
[----:B-1----:R-:W-:Y:S01]  /*7450*/  FMUL R0, R24, R4 ;  /* 0x0000000418007220 */ /* 0x002fe20000400000 */
[----:B------:R-:W-:Y:S01]  /*7460*/  LOP3.LUT R4, R28, 0xffff0000, RZ, 0xc0, !PT ;  /* 0xffff00001c047812 */ /* 0x000fe200078ec0ff */
[----:B------:R-:W-:Y:S01]  /*7470*/  FMUL R2, R24, R5 ;  /* 0x0000000518027220 */ /* 0x000fe20000400000 */
[C---:B------:R-:W-:Y:S01]  /*7480*/  SHF.L.U32 R5, R29.reuse, 0x10, RZ ;  /* 0x000000101d057819 */ /* 0x040fe200000006ff */
[----:B------:R-:W-:Y:S01]  /*7490*/  FFMA R0, R26, R3, R0 ;  /* 0x000000031a007223 */ /* 0x000fe20000000000 */
[----:B------:R-:W-:Y:S01]  /*74a0*/  FMUL R3, R24, R6 ;  /* 0x0000000618037220 */ /* 0x000fe20000400000 */
[----:B------:R-:W-:Y:S01]  /*74b0*/  LOP3.LUT R6, R29, 0xffff0000, RZ, 0xc0, !PT ;  /* 0xffff00001d067812 */ /* 0x000fe200078ec0ff */
[----:B------:R-:W-:Y:S01]  /*74c0*/  FFMA R2, R26, R4, R2 ;  /* 0x000000041a027223 */ /* 0x000fe20000000002 */
[----:B------:R-:W-:Y:S01]  /*74d0*/  FMUL R7, R24, R7 ;  /* 0x0000000718077220 */ /* 0x000fe20000400000 */
[----:B------:R-:W-:Y:S01]  /*74e0*/  FFMA R3, R26, R5, R3 ;  /* 0x000000051a037223 */ /* 0x000fe20000000003 */
[C---:B------:R-:W-:Y:S01]  /*74f0*/  FMUL R4, R24.reuse, R8 ;  /* 0x0000000818047220 */ /* 0x040fe20000400000 */
[----:B------:R-:W-:Y:S01]  /*7500*/  FMUL R5, R24, R9 ;  /* 0x0000000918057220 */ /* 0x000fe20000400000 */
[----:B------:R-:W-:Y:S01]  /*7510*/  F2FP.BF16.F32.PACK_AB R32, R2, R0 ;  /* 0x000000000220723e */ /* 0x000fe200000010ff */
[----:B------:R-:W-:Y:S01]  /*7520*/  FFMA R7, R26, R6, R7 ;  /* 0x000000061a077223 */ /* 0x000fe20000000007 */
[----:B------:R-:W-:Y:S01]  /*7530*/  LOP3.LUT R0, R30, 0xffff0000, RZ, 0xc0, !PT ;  /* 0xffff00001e007812 */ /* 0x000fe200078ec0ff */
[----:B------:R-:W-:Y:S01]  /*7540*/  FFMA R4, R26, R20, R4 ;  /* 0x000000141a047223 */ /* 0x000fe20000000004 */
[----:B------:R-:W-:Y:S01]  /*7550*/  SHF.L.U32 R2, R31, 0x10, RZ ;  /* 0x000000101f027819 */ /* 0x000fe200000006ff */
[----:B------:R-:W-:Y:S01]  /*7560*/  FMUL R6, R24, R10 ;  /* 0x0000000a18067220 */ /* 0x000fe20000400000 */
[----:B------:R-:W-:Y:S01]  /*7570*/  F2FP.BF16.F32.PACK_AB R33, R7, R3 ;  /* 0x000000030721723e */ /* 0x000fe200000010ff */
[C---:B------:R-:W-:Y:S01]  /*7580*/  FFMA R5, R26.reuse, R0, R5 ;  /* 0x000000001a057223 */ /* 0x040fe20000000005 */
[----:B------:R-:W-:Y:S01]  /*7590*/  LOP3.LUT R3, R31, 0xffff0000, RZ, 0xc0, !PT ;  /* 0xffff00001f037812 */ /* 0x000fe200078ec0ff */
[----:B------:R-:W-:Y:S01]  /*75a0*/  FFMA R6, R26, R2, R6 ;  /* 0x000000021a067223 */ /* 0x000fe20000000006 */
[----:B----4-:R-:W-:Y:S01]  /*75b0*/  SHF.L.U32 R7, R36, 0x10, RZ ;  /* 0x0000001024077819 */ /* 0x010fe200000006ff */
[----:B------:R-:W-:Y:S01]  /*75c0*/  FMUL R11, R24, R11 ;  /* 0x0000000b180b7220 */ /* 0x000fe20000400000 */
[----:B------:R-:W-:Y:S01]  /*75d0*/  LOP3.LUT R0, R36, 0xffff0000, RZ, 0xc0, !PT ;  /* 0xffff000024007812 */ /* 0x000fe200078ec0ff */
[C---:B------:R-:W-:Y:S01]  /*75e0*/  FMUL R8, R24.reuse, R12 ;  /* 0x0000000c18087220 */ /* 0x040fe20000400000 */
[----:B------:R-:W-:Y:S01]  /*75f0*/  SHF.L.U32 R2, R37, 0x10, RZ ;  /* 0x0000001025027819 */ /* 0x000fe200000006ff */
[----:B------:R-:W-:Y:S01]  /*7600*/  FMUL R9, R24, R13 ;  /* 0x0000000d18097220 */ /* 0x000fe20000400000 */
[----:B------:R-:W-:Y:S01]  /*7610*/  F2FP.BF16.F32.PACK_AB R34, R5, R4 ;  /* 0x000000040522723e */ /* 0x000fe200000010ff */
[C---:B------:R-:W-:Y:S01]  /*7620*/  FFMA R11, R26.reuse, R3, R11 ;  /* 0x000000031a0b7223 */ /* 0x040fe2000000000b */
[----:B------:R-:W-:Y:S01]  /*7630*/  MOV R5, UR46 ;  /* 0x0000002e00057c02 */ /* 0x000fe20008000f00 */
[C---:B------:R-:W-:Y:S01]  /*7640*/  FFMA R8, R26.reuse, R7, R8 ;  /* 0x000000071a087223 */ /* 0x040fe20000000008 */
[----:B------:R-:W-:Y:S01]  /*7650*/  SHF.L.U32 R3, R39, 0x10, RZ ;  /* 0x0000001027037819 */ /* 0x000fe200000006ff */
[----:B------:R-:W-:Y:S01]  /*7660*/  FFMA R9, R26, R0, R9 ;  /* 0x000000001a097223 */ /* 0x000fe20000000009 */
[----:B------:R-:W-:Y:S01]  /*7670*/  LOP3.LUT R0, R37, 0xffff0000, RZ, 0xc0, !PT ;  /* 0xffff000025007812 */ /* 0x000fe200078ec0ff */
[C---:B------:R-:W-:Y:S01]  /*7680*/  FMUL R10, R24.reuse, R14 ;  /* 0x0000000e180a7220 */ /* 0x040fe20000400000 */
[----:B------:R-:W-:Y:S01]  /*7690*/  LOP3.LUT R4, R39, 0xffff0000, RZ, 0xc0, !PT ;  /* 0xffff000027047812 */ /* 0x000fe200078ec0ff */
[C---:B------:R-:W-:Y:S01]  /*76a0*/  FMUL R15, R24.reuse, R15 ;  /* 0x0000000f180f7220 */ /* 0x040fe20000400000 */
[----:B------:R-:W-:Y:S01]  /*76b0*/  FMUL R12, R24, R16 ;  /* 0x00000010180c7220 */ /* 0x000fe20000400000 */
[----:B------:R-:W-:Y:S01]  /*76c0*/  FFMA R10, R26, R2, R10 ;  /* 0x000000021a0a7223 */ /* 0x000fe2000000000a */
[----:B------:R-:W-:Y:S01]  /*76d0*/  LOP3.LUT R2, R38, 0xffff0000, RZ, 0xc0, !PT ;  /* 0xffff000026027812 */ /* 0x000fe200078ec0ff */
[----:B------:R-:W-:Y:S01]  /*76e0*/  FFMA R15, R26, R0, R15 ;  /* 0x000000001a0f7223 */ /* 0x000fe2000000000f */
[----:B------:R-:W-:Y:S01]  /*76f0*/  SHF.L.U32 R0, R38, 0x10, RZ ;  /* 0x0000001026007819 */ /* 0x000fe200000006ff */
[C---:B------:R-:W-:Y:S01]  /*7700*/  FMUL R13, R24.reuse, R17 ;  /* 0x00000011180d7220 */ /* 0x040fe20000400000 */
[C---:B------:R-:W-:Y:S01]  /*7710*/  FMUL R14, R24.reuse, R18 ;  /* 0x00000012180e7220 */ /* 0x040fe20000400000 */
[----:B------:R-:W-:Y:S01]  /*7720*/  FMUL R19, R24, R19 ;  /* 0x0000001318137220 */ /* 0x000fe20000400000 */
[----:B------:R-:W-:Y:S01]  /*7730*/  LEA R5, R5, R48, 0xb ;  /* 0x0000003005057211 */ /* 0x000fe200078e58ff */
[C---:B------:R-:W-:Y:S01]  /*7740*/  FFMA R12, R26.reuse, R0, R12 ;  /* 0x000000001a0c7223 */ /* 0x040fe2000000000c */
[C---:B------:R-:W-:Y:S01]  /*7750*/  FFMA R13, R26.reuse, R2, R13 ;  /* 0x000000021a0d7223 */ /* 0x040fe2000000000d */
[C---:B------:R-:W-:Y:S01]  /*7760*/  FFMA R14, R26.reuse, R3, R14 ;  /* 0x000000031a0e7223 */ /* 0x040fe2000000000e */
[----:B------:R-:W-:Y:S01]  /*7770*/  FFMA R19, R26, R4, R19 ;  /* 0x000000041a137223 */ /* 0x000fe20000000013 */
[----:B------:R-:W-:Y:S02]  /*7780*/  F2FP.BF16.F32.PACK_AB R35, R11, R6 ;  /* 0x000000060b23723e */ /* 0x000fe400000010ff */
[----:B------:R-:W-:Y:S02]  /*7790*/  LEA R5, R5, UR44, 0x1 ;  /* 0x0000002c05057c11 */ /* 0x000fe4000f8e08ff */
[----:B------:R-:W-:Y:S02]  /*77a0*/  F2FP.BF16.F32.PACK_AB R8, R9, R8 ;  /* 0x000000080908723e */ /* 0x000fe400000010ff */
[----:B------:R-:W-:Y:S01]  /*77b0*/  F2FP.BF16.F32.PACK_AB R9, R15, R10 ;  /* 0x0000000a0f09723e */ /* 0x000fe200000010ff */
[----:B------:R1:W-:Y:S01]  /*77c0*/  STSM.16.M88.4 [R5+0x400], R32 ;  /* 0x0004002005007844 */ /* 0x0003e20000000200 */
[----:B------:R-:W-:Y:S02]  /*77d0*/  F2FP.BF16.F32.PACK_AB R10, R13, R12 ;  /* 0x0000000c0d0a723e */ /* 0x000fe400000010ff */
[----:B------:R-:W-:Y:S02]  /*77e0*/  F2FP.BF16.F32.PACK_AB R11, R19, R14 ;  /* 0x0000000e130b723e */ /* 0x000fe400000010ff */
[----:B------:R-:W-:Y:S05]  /*77f0*/  IADD3 R0, PT, PT, R63, 0x400, R5 ;  /* 0x000004003f007810 */ /* 0x000fea0007ffe005 */
[----:B------:R1:W-:Y:S01]  /*7800*/  STSM.16.M88.4 [R0], R8 ;  /* 0x0000000800007844 */ /* 0x0003e20000000200 */
[----:B------:R-:W-:Y:S01]  /*7810*/  @!PT LDS RZ, [RZ] ;  /* 0x00000000fffff984 */ /* 0x000fe20000000800 */
[----:B------:R-:W-:Y:S01]  /*7820*/  @!PT LDS RZ, [RZ] ;  /* 0x00000000fffff984 */ /* 0x000fe20000000800 */
[----:B------:R-:W-:Y:S01]  /*7830*/  @!PT LDS RZ, [RZ] ;  /* 0x00000000fffff984 */ /* 0x000fe20000000800 */
[----:B------:R-:W-:Y:S01]  /*7840*/  @!PT LDS RZ, [RZ] ;  /* 0x00000000fffff984 */ /* 0x000fe20000000800 */
[----:B------:R2:W-:Y:S07]  /*7850*/  MEMBAR.ALL.CTA ;  /* 0x0000000000007992 */ /* 0x0005ee0000008000 */
[----:B--2---:R-:W2:Y:S02]  /*7860*/  FENCE.VIEW.ASYNC.S ;  /* 0x00000000000073c6 */ /* 0x004ea40000000000 */
[----:B--2---:R-:W-:Y:S06]  /*7870*/  BAR.SYNC.DEFER_BLOCKING 0x1, 0x80 ;  /* 0x0042000000007b1d */ /* 0x004fec0000010000 */
[----:B------:R-:W-:Y:S05]  /*7880*/  @P0 BRA `(.L_x_125) ;  /* 0x0000000000200947 */ /* 0x000fea0003800000 */
[----:B------:R-:W2:Y:S01]  /*7890*/  LDCU.64 UR6, c[0x0][0x348] ;  /* 0x00006900ff0677ac */ /* 0x000ea20008000a00 */
[----:B------:R-:W-:Y:S01]  /*78a0*/  ULEA UR5, UR46, UR44, 0xc ;  /* 0x0000002c2e057291 */ /* 0x000fe2000f8e60ff */
[----:B------:R-:W-:Y:S03]  /*78b0*/  UMOV UR51, UR36 ;  /* 0x0000002400337c82 */ /* 0x000fe60008000000 */
[----:B------:R-:W-:Y:S02]  /*78c0*/  UIADD3 UR48, UPT, UPT, UR5, 0x400, URZ ;  /* 0x0000040005307890 */ /* 0x000fe4000fffe0ff */
[----:B--2---:R-:W-:Y:S04]  /*78d0*/  UIADD3 UR4, UP0, UPT, UR6, 0x680, URZ ;  /* 0x0000068006047890 */ /* 0x004fe8000ff1e0ff */
[----:B------:R-:W-:Y:S09]  /*78e0*/  UIADD3.X UR5, UPT, UPT, URZ, UR7, URZ, UP0, !UPT ;  /* 0x00000007ff057290 */ /* 0x000ff200087fe4ff */
[----:B------:R2:W-:Y:S02]  /*78f0*/  UTMASTG.3D [UR48], [UR4] ;  /* 0x00000030040073b5 */ /* 0x0005e40008010000 */
[----:B--2---:R0:W-:Y:S02]  /*7900*/  UTMACMDFLUSH ;  /* 0x00000000000079b7 */ /* 0x0041e40000000000 */
.L_x_125:
[----:B------:R-:W-:Y:S05]  /*7910*/  BSYNC.RECONVERGENT B0 ;  /* 0x0000000000007941 */ /* 0x000fea0003800200 */
.L_x_124:
[----:B------:R-:W-:Y:S01]  /*7920*/  UIADD3 UR47, UPT, UPT, UR46, 0x1, URZ ;  /* 0x000000012e2f7890 */ /* 0x000fe2000fffe0ff */
[----:B------:R-:W-:Y:S03]  /*7930*/  BSSY.RECONVERGENT B0, `(.L_x_126) ;  /* 0x0000005000007945 */ /* 0x000fe60003800200 */
[----:B------:R-:W-:Y:S04]  /*7940*/  UISETP.NE.AND UP0, UPT, UR47, 0x3, UPT ;  /* 0x000000032f00788c */ /* 0x000fe8000bf05270 */
[----:B------:R-:W-:Y:S01]  /*7950*/  USEL UR45, UR47, URZ, UP0 ;  /* 0x000000ff2f2d7287 */ /* 0x000fe20008000000 */
[----:B------:R-:W-:Y:S11]  /*7960*/  @P0 BRA `(.L_x_127) ;  /* 0x0000000000040947 */ /* 0x000ff60003800000 */
[----:B------:R-:W-:Y:S04]  /*7970*/  DEPBAR.LE SB0, 0x1 ;  /* 0x000080400000791a */ /* 0x000fe80000000000 */
.L_x_127:
[----:B------:R-:W-:Y:S05]  /*7980*/  BSYNC.RECONVERGENT B0 ;  /* 0x0000000000007941 */ /* 0x000fea0003800200 */
.L_x_126:
[----:B------:R-:W-:Y:S01]  /*7990*/  BAR.SYNC.DEFER_BLOCKING 0x1, 0x80 ;  /* 0x0042000000007b1d */ /* 0x000fe20000010000 */
[----:B------:R-:W-:Y:S01]  /*79a0*/  ISETP.NE.AND P1, PT, R62, RZ, PT ;  /* 0x000000ff3e00720c */ /* 0x000fe20003f25270 */
[----:B------:R-:W-:Y:S01]  /*79b0*/  UISETP.NE.AND UP0, UPT, UR53, URZ, UPT ;  /* 0x000000ff3500728c */ /* 0x000fe2000bf05270 */
[----:B------:R-:W-:Y:S11]  /*79c0*/  LEA R2, R65, UR44, 0x3 ;  /* 0x0000002c41027c11 */ /* 0x000ff6000f8e18ff */
[----:B------:R-:W-:Y:S01]  /*79d0*/  @P1 SHF.L.U32 R3, R64, 0x1f, RZ ;  /* 0x0000001f40031819 */ /* 0x000fe200000006ff */
[----:B------:R-:W-:Y:S06]  /*79e0*/  BRA.U !UP0, `(.L_x_128) ;  /* 0x0000000108247547 */ /* 0x000fec000b800000 */
[----:B------:R-:W-:Y:S01]  /*79f0*/  IMAD.U32 R4, RZ, RZ, UR52 ;  /* 0x00000034ff047e24 */ /* 0x000fe2000f8e00ff */
[----:B-1----:R-:W-:Y:S01]  /*7a00*/  MOV R0, UR54 ;  /* 0x0000003600007c02 */ /* 0x002fe20008000f00 */
[----:B------:R-:W-:Y:S03]  /*7a10*/  UIADD3 UR4, UPT, UPT, UR52, 0x1, URZ ;  /* 0x0000000134047890 */ /* 0x000fe6000fffe0ff */
[----:B------:R-:W-:Y:S01]  /*7a20*/  @P1 LEA R4, R4, UR44, 0x3 ;  /* 0x0000002c04041c11 */ /* 0x000fe2000f8e18ff */
[----:B------:R-:W-:Y:S04]  /*7a30*/  UISETP.NE.AND UP0, UPT, UR4, 0x3, UPT ;  /* 0x000000030400788c */ /* 0x000fe8000bf05270 */
[----:B------:R-:W-:Y:S01]  /*7a40*/  @P1 VIADD R4, R4, 0x1b8 ;  /* 0x000001b804041836 */ /* 0x000fe20000000000 */
[----:B------:R-:W-:Y:S04]  /*7a50*/  USEL UR52, UR4, URZ, UP0 ;  /* 0x000000ff04347287 */ /* 0x000fe80008000000 */
[----:B------:R-:W-:Y:S04]  /*7a60*/  @P1 PRMT R0, R0, 0x654, R4 ;  /* 0x0000065400001816 */ /* 0x000fe80000000004 */
[----:B------:R2:W-:Y:S04]  /*7a70*/  @P1 SYNCS.ARRIVE.TRANS64.RED.A1T0 RZ, [R0+URZ], RZ ;  /* 0x000000ff00ff19a7 */ /* 0x0005e800081004ff */
.L_x_128:
[----:B------:R-:W3:Y:S01]  /*7a80*/  @P1 SYNCS.PHASECHK.TRANS64.TRYWAIT P0, [R2+URZ+0x1a0], R3 ;  /* 0x0001a003020015a7 */ /* 0x000ee200080011ff */
[----:B------:R-:W-:Y:S01]  /*7a90*/  BSSY B1, `(.L_x_129) ;  /* 0x0000013000017945 */ /* 0x000fe20003800000 */
[----:B---3--:R-:W-:Y:S03]  /*7aa0*/  @P1 SEL R66, RZ, 0x1, !P0 ;  /* 0x00000001ff421807 */ /* 0x008fe60004000000 */
[----:B------:R-:W-:Y:S05]  /*7ab0*/  @!P1 BRA `(.L_x_130) ;  /* 0x0000000000409947 */ /* 0x000fea0003800000 */
[----:B------:R-:W-:Y:S01]  /*7ac0*/  ISETP.NE.AND P1, PT, R67, RZ, PT ;  /* 0x000000ff4300720c */ /* 0x000fe20003f25270 */
[----:B------:R-:W-:Y:S01]  /*7ad0*/  BSSY B0, `(.L_x_131) ;  /* 0x0000009000007945 */ /* 0x000fe20003800000 */
[----:B------:R-:W-:Y:S11]  /*7ae0*/  ISETP.NE.AND P0, PT, R66, RZ, PT ;  /* 0x000000ff4200720c */ /* 0x000ff60003f05270 */
[----:B------:R-:W-:Y:S05]  /*7af0*/  @P1 IMAD R3, R65, 0x800, R48 ;  /* 0x0000080041031824 */ /* 0x000fea00078e0230 */
[----:B------:R-:W-:Y:S05]  /*7b00*/  @P1 LEA R3, R3, UR44, 0x1 ;  /* 0x0000002c03031c11 */ /* 0x000fea000f8e08ff */
[----:B-12---:R-:W-:Y:S01]  /*7b10*/  @P1 IMAD.IADD R0, R63, 0x1, R3 ;  /* 0x000000013f001824 */ /* 0x006fe200078e0203 */
[----:B------:R-:W-:Y:S06]  /*7b20*/  @P0 BRA `(.L_x_132) ;  /* 0x00000000000c0947 */ /* 0x000fec0003800000 */
[----:B------:R-:W-:Y:S04]  /*7b30*/  SHF.L.U32 R64, R64, 0x1f, RZ ;  /* 0x0000001f40407819 */ /* 0x000fe800000006ff */
[----:B------:R-:W1:Y:S02]  /*7b40*/  SYNCS.PHASECHK.TRANS64.TRYWAIT P0, [R2+URZ+0x1a0], R64 ;  /* 0x0001a040020075a7 */ /* 0x000e6400080011ff */
[----:B-1----:R-:W-:Y:S05]  /*7b50*/  @!P0 BRA `(.L_x_133) ;  /* 0x0000001c00648947 */ /* 0x002fea0003800000 */
.L_x_132:
[----:B------:R-:W-:Y:S05]  /*7b60*/  BSYNC B0 ;  /* 0x0000000000007941 */ /* 0x000fea0003800000 */
.L_x_131:
[----:B------:R-:W-:Y:S11]  /*7b70*/  ISETP.NE.AND P0, PT, R67, RZ, PT ;  /* 0x000000ff4300720c */ /* 0x000ff60003f05270 */
[----:B------:R-:W-:Y:S02]  /*7b80*/  @!UPT UIADD3 URZ, UPT, UPT, URZ, URZ, URZ ;  /* 0x000000fffffff290 */ /* 0x000fe4000fffe0ff */
[----:B------:R-:W-:Y:S05]  /*7b90*/  @P0 WARPSYNC.ALL ;  /* 0x0000000000000948 */ /* 0x000fea0003800000 */
[----:B------:R3:W4:Y:S04]  /*7ba0*/  @P0 LDSM.16.M88.4 R28, [R3+0x400] ;  /* 0x00040000031c083b */ /* 0x0007280000000200 */
[----:B------:R3:W2:Y:S02]  /*7bb0*/  @P0 LDSM.16.M88.4 R36, [R0+0x400] ;  /* 0x000400000024083b */ /* 0x0006a40000000200 */
.L_x_130:
[----:B------:R-:W-:Y:S05]  /*7bc0*/  BSYNC B1 ;  /* 0x0000000000017941 */ /* 0x000fea0003800000 */
.L_x_129:
[----:B-123--:R-:W-:Y:S05]  /*7bd0*/  VIADD R0, R25, 0x20 ;  /* 0x0000002019007836 */ /* 0x00efea0000000000 */
[----:B------:R-:W-:Y:S04]  /*7be0*/  SHF.R.U32.HI R0, RZ, 0x15, R0 ;  /* 0x00000015ff007819 */ /* 0x000fe80000011600 */
[----:B------:R-:W-:Y:S11]  /*7bf0*/  LOP3.LUT P0, RZ, R0, 0x3, R50, 0x48, !PT ;  /* 0x0000000300ff7812 */ /* 0x000ff60007804832 */
[----:B------:R-:W-:Y:S02]  /*7c00*/  @!UPT UIADD3 URZ, UPT, UPT, URZ, URZ, URZ ;  /* 0x000000fffffff290 */ /* 0x000fe4000fffe0ff */
[----:B------:R-:W-:Y:S05]  /*7c10*/  @!P0 BRA `(.L_x_134) ;  /* 0x0000000000408947 */ /* 0x000fea0003800000 */
[----:B------:R-:W1:Y:S01]  /*7c20*/  LDCU.64 UR8, c[0x4][0x70] ;  /* 0x01000e00ff0877ac */ /* 0x000e620008000a00 */
[----:B------:R-:W-:Y:S01]  /*7c30*/  MOV R3, 0x0 ;  /* 0x0000000000037802 */ /* 0x000fe20000000f00 */
[----:B------:R-:W-:Y:S02]  /*7c40*/  HFMA2 R12, -RZ, RZ, 0, 5.9604644775390625e-08 ;  /* 0x00000001ff0c7431 */ /* 0x000fe400000001ff */
[----:B------:R-:W-:Y:S02]  /*7c50*/  IMAD.MOV.U32 R8, RZ, RZ, 0x192 ;  /* 0x00000192ff087424 */ /* 0x000fe400078e00ff */
[----:B------:R-:W-:Y:S01]  /*7c60*/  IMAD.MOV.U32 R13, RZ, RZ, RZ ;  /* 0x000000ffff0d7224 */ /* 0x000fe200078e00ff */
[----:B------:R-:W2:Y:S01]  /*7c70*/  LDCU.64 UR6, c[0x4][0x78] ;  /* 0x01000f00ff0677ac */ /* 0x000ea20008000a00 */
[----:B------:R-:W3:Y:S01]  /*7c80*/  LDC.64 R2, c[0x4][R3] ;  /* 0x0100000003027b82 */ /* 0x000ee20000000a00 */
[----:B------:R-:W5:Y:S01]  /*7c90*/  LDCU.64 UR4, c[0x4][0x10] ;  /* 0x01000200ff0477ac */ /* 0x000f620008000a00 */
[----:B-1----:R-:W-:Y:S01]  /*7ca0*/  MOV R5, UR9 ;  /* 0x0000000900057c02 */ /* 0x002fe20008000f00 */
[----:B------:R-:W-:Y:S01]  /*7cb0*/  IMAD.U32 R4, RZ, RZ, UR8 ;  /* 0x00000008ff047e24 */ /* 0x000fe2000f8e00ff */
[----:B--2---:R-:W-:Y:S01]  /*7cc0*/  MOV R7, UR7 ;  /* 0x0000000700077c02 */ /* 0x004fe20008000f00 */
[----:B------:R-:W-:Y:S01]  /*7cd0*/  IMAD.U32 R6, RZ, RZ, UR6 ;  /* 0x00000006ff067e24 */ /* 0x000fe2000f8e00ff */
[----:B-----5:R-:W-:Y:S01]  /*7ce0*/  MOV R11, UR5 ;  /* 0x00000005000b7c02 */ /* 0x020fe20008000f00 */
[----:B------:R-:W-:Y:S02]  /*7cf0*/  IMAD.U32 R10, RZ, RZ, UR4 ;  /* 0x00000004ff0a7e24 */ /* 0x000fe4000f8e00ff */
[----:B------:R-:W-:Y:S07]  /*7d00*/  LEPC R20, `(.L_x_134) ;  /* 0x000000001014794e */ /* 0x000fee0000000000 */
[----:B---34-:R-:W-:Y:S05]  /*7d10*/  CALL.ABS.NOINC R2 ;  /* 0x0000000002007343 */ /* 0x018fea0003c00000 */
.L_x_134:
[----:B------:R-:W-:Y:S01]  /*7d20*/  ISETP.NE.AND P0, PT, R58, RZ, PT ;  /* 0x000000ff3a00720c */ /* 0x000fe20003f05270 */
[----:B------:R-:W-:Y:S05]  /*7d30*/  WARPSYNC.ALL ;  /* 0x0000000000007948 */ /* 0x000fea0003800000 */
[----:B------:R-:W-:Y:S01]  /*7d40*/  R2UR UR4, R25 ;  /* 0x00000000190472ca */ /* 0x000fe200000e0000 */
[----:B------:R-:W-:Y:S01]  /*7d50*/  BSSY.RECONVERGENT B0, `(.L_x_135) ;  /* 0x0000057000007945 */ /* 0x000fe20003800200 */
[C---:B----4-:R-:W-:Y:S02]  /*7d60*/  SHF.L.U32 R20, R28.reuse, 0x10, RZ ;  /* 0x000000101c147819 */ /* 0x050fe400000006ff */
[----:B------:R-:W-:Y:S02]  /*7d70*/  LOP3.LUT R21, R28, 0xffff0000, RZ, 0xc0, !PT ;  /* 0xffff00001c157812 */ /* 0x000fe400078ec0ff */
[----:B------:R-:W-:Y:S02]  /*7d80*/  SHF.L.U32 R25, R29, 0x10, RZ ;  /* 0x000000101d197819 */ /* 0x000fe400000006ff */
[----:B------:R-:W-:Y:S02]  /*7d90*/  SHF.L.U32 R28, R30, 0x10, RZ ;  /* 0x000000101e1c7819 */ /* 0x000fe400000006ff */
[C---:B------:R-:W-:Y:S02]  /*7da0*/  SHF.L.U32 R32, R36.reuse, 0x10, RZ ;  /* 0x0000001024207819 */ /* 0x040fe400000006ff */
[----:B------:R-:W-:Y:S01]  /*7db0*/  LOP3.LUT R33, R36, 0xffff0000, RZ, 0xc0, !PT ;  /* 0xffff000024217812 */ /* 0x000fe200078ec0ff */
[----:B------:R-:W1:Y:S01]  /*7dc0*/  LDTM.16dp256bit.x4 R4, tmem[UR4+0x20] ;  /* 0x00002004000479ee */ /* 0x000e620008120000 */
[----:B------:R-:W-:Y:S01]  /*7dd0*/  R2UR UR4, R27 ;  /* 0x000000001b0472ca */ /* 0x000fe200000e0000 */
[----:B------:R-:W-:Y:S01]  /*7de0*/  NOP ;  /* 0x0000000000007918 */ /* 0x000fe20000000000 */
[----:B------:R-:W-:Y:S02]  /*7df0*/  LOP3.LUT R27, R29, 0xffff0000, RZ, 0xc0, !PT ;  /* 0xffff00001d1b7812 */ /* 0x000fe400078ec0ff */
[----:B------:R-:W-:Y:S02]  /*7e00*/  LOP3.LUT R29, R30, 0xffff0000, RZ, 0xc0, !PT ;  /* 0xffff00001e1d7812 */ /* 0x000fe400078ec0ff */
[C---:B------:R-:W-:Y:S02]  /*7e10*/  SHF.L.U32 R30, R31.reuse, 0x10, RZ ;  /* 0x000000101f1e7819 */ /* 0x040fe400000006ff */
[----:B------:R-:W-:Y:S02]  /*7e20*/  LOP3.LUT R31, R31, 0xffff0000, RZ, 0xc0, !PT ;  /* 0xffff00001f1f7812 */ /* 0x000fe400078ec0ff */
[C---:B------:R-:W-:Y:S02]  /*7e30*/  SHF.L.U32 R34, R37.reuse, 0x10, RZ ;  /* 0x0000001025227819 */ /* 0x040fe400000006ff */
[----:B------:R-:W-:Y:S01]  /*7e40*/  LOP3.LUT R35, R37, 0xffff0000, RZ, 0xc0, !PT ;  /* 0xffff000025237812 */ /* 0x000fe200078ec0ff */
[----:B------:R-:W-:Y:S01]  /*7e50*/  UIADD3 UR4, UPT, UPT, UR4, 0x220, URZ ;  /* 0x0000022004047890 */ /* 0x000fe2000fffe0ff */
[C---:B------:R-:W-:Y:S02]  /*7e60*/  SHF.L.U32 R36, R38.reuse, 0x10, RZ ;  /* 0x0000001026247819 */ /* 0x040fe400000006ff */
[----:B------:R-:W-:Y:S01]  /*7e70*/  LOP3.LUT R37, R38, 0xffff0000, RZ, 0xc0, !PT ;  /* 0xffff000026257812 */ /* 0x000fe200078ec0ff */
[----:B------:R-:W-:Y:S01]  /*7e80*/  UPRMT UR4, UR54, 0x654, UR4 ;  /* 0x0000065436047896 */ /* 0x000fe20008000004 */
[C---:B------:R-:W-:Y:S02]  /*7e90*/  SHF.L.U32 R38, R39.reuse, 0x10, RZ ;  /* 0x0000001027267819 */ /* 0x040fe400000006ff */
[----:B------:R-:W-:Y:S01]  /*7ea0*/  LOP3.LUT R39, R39, 0xffff0000, RZ, 0xc0, !PT ;  /* 0xffff000027277812 */ /* 0x000fe200078ec0ff */
[C---:B-1----:R-:W-:Y:S01]  /*7eb0*/  FMUL R4, R24.reuse, R4 ;  /* 0x0000000418047220 */ /* 0x042fe20000400000 */
[C---:B------:R-:W-:Y:S01]  /*7ec0*/  FMUL R5, R24.reuse, R5 ;  /* 0x0000000518057220 */ /* 0x040fe20000400000 */
[----:B------:R-:W-:Y:S03]  /*7ed0*/  FMUL R6, R24, R6 ;  /* 0x0000000618067220 */ /* 0x000fe60000400000 */
[----:B------:R-:W-:Y:S01]  /*7ee0*/  SYNCS.ARRIVE.TRANS64.RED.A1T0 RZ, [UR4], RZ ;  /* 0x000000ffffff79a7 */ /* 0x000fe20008100404 */
[C---:B------:R-:W-:Y:S01]  /*7ef0*/  FFMA R4, R26.reuse, R20, R4 ;  /* 0x000000141a047223 */ /* 0x040fe20000000004 */
[C---:B------:R-:W-:Y:S01]  /*7f00*/  FFMA R5, R26.reuse, R21, R5 ;  /* 0x000000151a057223 */ /* 0x040fe20000000005 */
[----:B------:R-:W-:Y:S01]  /*7f10*/  FFMA R6, R26, R25, R6 ;  /* 0x000000191a067223 */ /* 0x000fe20000000006 */
[C---:B------:R-:W-:Y:S01]  /*7f20*/  FMUL R7, R24.reuse, R7 ;  /* 0x0000000718077220 */ /* 0x040fe20000400000 */
[C---:B------:R-:W-:Y:S01]  /*7f30*/  FMUL R8, R24.reuse, R8 ;  /* 0x0000000818087220 */ /* 0x040fe20000400000 */
[----:B------:R-:W-:Y:S01]  /*7f40*/  FMUL R9, R24, R9 ;  /* 0x0000000918097220 */ /* 0x000fe20000400000 */
[----:B------:R-:W-:Y:S01]  /*7f50*/  F2FP.BF16.F32.PACK_AB R4, R5, R4 ;  /* 0x000000040504723e */ /* 0x000fe200000010ff */
[C---:B------:R-:W-:Y:S01]  /*7f60*/  FFMA R7, R26.reuse, R27, R7 ;  /* 0x0000001b1a077223 */ /* 0x040fe20000000007 */
[C---:B------:R-:W-:Y:S01]  /*7f70*/  FFMA R8, R26.reuse, R28, R8 ;  /* 0x0000001c1a087223 */ /* 0x040fe20000000008 */
[----:B------:R-:W-:Y:S01]  /*7f80*/  FFMA R9, R26, R29, R9 ;  /* 0x0000001d1a097223 */ /* 0x000fe20000000009 */
[C---:B------:R-:W-:Y:S01]  /*7f90*/  FMUL R10, R24.reuse, R10 ;  /* 0x0000000a180a7220 */ /* 0x040fe20000400000 */
[C---:B------:R-:W-:Y:S01]  /*7fa0*/  FMUL R11, R24.reuse, R11 ;  /* 0x0000000b180b7220 */ /* 0x040fe20000400000 */
[----:B------:R-:W-:Y:S01]  /*7fb0*/  F2FP.BF16.F32.PACK_AB R5, R7, R6 ;  /* 0x000000060705723e */ /* 0x000fe200000010ff */
[C---:B------:R-:W-:Y:S01]  /*7fc0*/  FMUL R0, R24.reuse, R12 ;  /* 0x0000000c18007220 */ /* 0x040fe20000400000 */
[----:B------:R-:W-:Y:S01]  /*7fd0*/  FMUL R2, R24, R13 ;  /* 0x0000000d18027220 */ /* 0x000fe20000400000 */
[----:B------:R-:W-:Y:S01]  /*7fe0*/  FFMA R10, R26, R30, R10 ;  /* 0x0000001e1a0a7223 */ /* 0x000fe2000000000a */
[----:B------:R-:W-:Y:S01]  /*7ff0*/  FMUL R3, R24, R14 ;  /* 0x0000000e18037220 */ /* 0x000fe20000400000 */
[----:B------:R-:W-:Y:S01]  /*8000*/  F2FP.BF16.F32.PACK_AB R6, R9, R8 ;  /* 0x000000080906723e */ /* 0x000fe200000010ff */
[----:B------:R-:W-:Y:S01]  /*8010*/  FFMA R11, R26, R31, R11 ;  /* 0x0000001f1a0b7223 */ /* 0x000fe2000000000b */
[C---:B------:R-:W-:Y:S01]  /*8020*/  FMUL R15, R24.reuse, R15 ;  /* 0x0000000f180f7220 */ /* 0x040fe20000400000 */
[----:B------:R-:W-:Y:S01]  /*8030*/  FMUL R12, R24, R16 ;  /* 0x00000010180c7220 */ /* 0x000fe20000400000 */
[----:B------:R-:W-:Y:S01]  /*8040*/  FFMA R0, R26, R32, R0 ;  /* 0x000000201a007223 */ /* 0x000fe20000000000 */
[----:B------:R-:W-:Y:S01]  /*8050*/  MOV R8, UR45 ;  /* 0x0000002d00087c02 */ /* 0x000fe20008000f00 */
[----:B------:R-:W-:Y:S01]  /*8060*/  FMUL R13, R24, R17 ;  /* 0x00000011180d7220 */ /* 0x000fe20000400000 */
[----:B------:R-:W-:Y:S01]  /*8070*/  FFMA R2, R26, R33, R2 ;  /* 0x000000211a027223 */ /* 0x000fe20000000002 */
[----:B------:R-:W-:Y:S01]  /*8080*/  FMUL R14, R24, R18 ;  /* 0x00000012180e7220 */ /* 0x000fe20000400000 */
[C---:B------:R-:W-:Y:S01]  /*8090*/  FFMA R3, R26.reuse, R34, R3 ;  /* 0x000000221a037223 */ /* 0x040fe20000000003 */
[----:B------:R-:W-:Y:S01]  /*80a0*/  FFMA R15, R26, R35, R15 ;  /* 0x000000231a0f7223 */ /* 0x000fe2000000000f */
[----:B------:R-:W-:Y:S01]  /*80b0*/  FMUL R19, R24, R19 ;  /* 0x0000001318137220 */ /* 0x000fe20000400000 */
[----:B------:R-:W-:Y:S01]  /*80c0*/  FFMA R12, R26, R36, R12 ;  /* 0x000000241a0c7223 */ /* 0x000fe2000000000c */
[----:B------:R-:W-:Y:S01]  /*80d0*/  LEA R8, R8, R48, 0xb ;  /* 0x0000003008087211 */ /* 0x000fe200078e58ff */
        /* <DEDUP_REMOVED lines=21> */
[----:B------:R-:W-:Y:S02]  /*8230*/  ULEA UR5, UR45, UR44, 0xc ;  /* 0x0000002c2d057291 */ /* 0x000fe4000f8e60ff */
[----:B------:R-:W-:Y:S02]  /*8240*/  UIADD3 UR9, UPT, UPT, UR49, 0x20, URZ ;  /* 0x0000002031097890 */ /* 0x000fe4000fffe0ff */
[----:B------:R-:W-:Y:S01]  /*8250*/  UIADD3 UR8, UPT, UPT, UR5, 0x400, URZ ;  /* 0x0000040005087890 */ /* 0x000fe2000fffe0ff */
[----:B------:R-:W-:Y:S01]  /*8260*/  UMOV UR10, UR50 ;  /* 0x00000032000a7c82 */ /* 0x000fe20008000000 */
[----:B------:R-:W-:Y:S01]  /*8270*/  UMOV UR11, UR36 ;  /* 0x00000024000b7c82 */ /* 0x000fe20008000000 */
[----:B--2---:R-:W-:Y:S04]  /*8280*/  UIADD3 UR4, UP0, UPT, UR6, 0x680, URZ ;  /* 0x0000068006047890 */ /* 0x004fe8000ff1e0ff */
[----:B------:R-:W-:Y:S09]  /*8290*/  UIADD3.X UR5, UPT, UPT, URZ, UR7, URZ, UP0, !UPT ;  /* 0x00000007ff057290 */ /* 0x000ff200087fe4ff */
[----:B------:R2:W-:Y:S02]  /*82a0*/  UTMASTG.3D [UR8], [UR4] ;  /* 0x00000008040073b5 */ /* 0x0005e40008010000 */
[----:B--2---:R0:W-:Y:S02]  /*82b0*/  UTMACMDFLUSH ;  /* 0x00000000000079b7 */ /* 0x0041e40000000000 */
.L_x_136:
[----:B------:R-:W-:Y:S05]  /*82c0*/  BSYNC.RECONVERGENT B0 ;  /* 0x0000000000007941 */ /* 0x000fea0003800200 */
.L_x_135:
[----:B------:R-:W-:Y:S01]  /*82d0*/  UIADD3 UR4, UPT, UPT, UR45, 0x1, URZ ;  /* 0x000000012d047890 */ /* 0x000fe2000fffe0ff */
[----:B------:R-:W-:Y:S03]  /*82e0*/  BSSY.RECONVERGENT B0, `(.L_x_137) ;  /* 0x0000008000007945 */ /* 0x000fe60003800200 */
[----:B------:R-:W-:Y:S04]  /*82f0*/  UISETP.NE.AND UP0, UPT, UR4, 0x3, UPT ;  /* 0x000000030400788c */ /* 0x000fe8000bf05270 */
[----:B------:R-:W-:Y:S02]  /*8300*/  UISETP.EQ.XOR UP1, UPT, UR47, 0x3, !UP0 ;  /* 0x000000032f00788c */ /* 0x000fe4000c722a70 */
[----:B------:R-:W-:Y:S02]  /*8310*/  USEL UR46, UR4, URZ, UP0 ;  /* 0x000000ff042e7287 */ /* 0x000fe40008000000 */
[----:B------:R-:W-:Y:S04]  /*8320*/  USEL UR5, URZ, 0x1, !UP1 ;  /* 0x00000001ff057887 */ /* 0x000fe8000c800000 */
[----:B------:R-:W-:Y:S01]  /*8330*/  ULOP3.LUT UR55, UR55, UR5, URZ, 0x3c, !UPT ;  /* 0x0000000537377292 */ /* 0x000fe2000f8e3cff */
[----:B------:R-:W-:Y:S11]  /*8340*/  @P0 BRA `(.L_x_138) ;  /* 0x0000000000040947 */ /* 0x000ff60003800000 */
[----:B------:R-:W-:Y:S04]  /*8350*/  DEPBAR.LE SB0, 0x1 ;  /* 0x000080400000791a */ /* 0x000fe80000000000 */
.L_x_138:
[----:B------:R-:W-:Y:S05]  /*8360*/  BSYNC.RECONVERGENT B0 ;  /* 0x0000000000007941 */ /* 0x000fea0003800200 */
.L_x_137:
[----:B------:R-:W-:Y:S01]  /*8370*/  BAR.SYNC.DEFER_BLOCKING 0x1, 0x80 ;  /* 0x0042000000007b1d */ /* 0x000fe20000010000 */
[----:B------:R-:W-:Y:S01]  /*8380*/  UISETP.NE.AND UP0, UPT, UR53, -0x2, UPT ;  /* 0xfffffffe3500788c */ /* 0x000fe2000bf05270 */
[----:B------:R-:W-:Y:S08]  /*8390*/  IADD3 R22, PT, PT, R22, 0x1, RZ ;  /* 0x0000000116167810 */ /* 0x000ff00007ffe0ff */
[----:B------:R-:W-:Y:S05]  /*83a0*/  BRA.U !UP0, `(.L_x_139) ;  /* 0x0000000108287547 */ /* 0x000fea000b800000 */
[----:B------:R-:W-:Y:S01]  /*83b0*/  ISETP.NE.AND P0, PT, R62, RZ, PT ;  /* 0x000000ff3e00720c */ /* 0x000fe20003f05270 */
[----:B------:R-:W-:Y:S01]  /*83c0*/  IMAD.U32 R2, RZ, RZ, UR52 ;  /* 0x00000034ff027e24 */ /* 0x000fe2000f8e00ff */
[----:B------:R-:W-:Y:S01]  /*83d0*/  UIADD3 UR4, UPT, UPT, UR52, 0x1, URZ ;  /* 0x0000000134047890 */ /* 0x000fe2000fffe0ff */
[----:B------:R-:W-:Y:S03]  /*83e0*/  IMAD.U32 R0, RZ, RZ, UR54 ;  /* 0x00000036ff007e24 */ /* 0x000fe6000f8e00ff */
[----:B------:R-:W-:Y:S04]  /*83f0*/  UISETP.NE.AND UP0, UPT, UR4, 0x3, UPT ;  /* 0x000000030400788c */ /* 0x000fe8000bf05270 */
[----:B------:R-:W-:Y:S03]  /*8400*/  USEL UR52, UR4, URZ, UP0 ;  /* 0x000000ff04347287 */ /* 0x000fe60008000000 */
[----:B------:R-:W-:Y:S05]  /*8410*/  @P0 LEA R2, R2, UR44, 0x3 ;  /* 0x0000002c02020c11 */ /* 0x000fea000f8e18ff */
[----:B------:R-:W-:Y:S05]  /*8420*/  @P0 VIADD R2, R2, 0x1b8 ;  /* 0x000001b802020836 */ /* 0x000fea0000000000 */
[----:B------:R-:W-:Y:S04]  /*8430*/  @P0 PRMT R0, R0, 0x654, R2 ;  /* 0x0000065400000816 */ /* 0x000fe80000000002 */
[----:B------:R2:W-:Y:S03]  /*8440*/  @P0 SYNCS.ARRIVE.TRANS64.RED.A1T0 RZ, [R0+URZ], RZ ;  /* 0x000000ff00ff09a7 */ /* 0x0005e600081004ff */
.L_x_139:
[----:B------:R-:W-:Y:S01]  /*8450*/  R2UR UR6, R61 ;  /* 0x000000003d0672ca */ /* 0x000fe200000e0000 */
[----:B------:R-:W-:Y:S01]  /*8460*/  UIADD3 UR53, UPT, UPT, UR53, 0x2, URZ ;  /* 0x0000000235357890 */ /* 0x000fe2000fffe0ff */
[----:B------:R-:W-:Y:S02]  /*8470*/  R2UR UR5, R51 ;  /* 0x00000000330572ca */ /* 0x000fe400000e0000 */
[----:B------:R-:W-:Y:S02]  /*8480*/  R2UR UR4, R52 ;  /* 0x00000000340472ca */ /* 0x000fe400000e0000 */
[----:B------:R-:W-:Y:S02]  /*8490*/  R2UR UR36, R59 ;  /* 0x000000003b2472ca */ /* 0x000fe400000e0000 */
[----:B------:R-:W-:Y:S02]  /*84a0*/  ISETP.NE.AND P0, PT, R54, 0x2, PT ;  /* 0x000000023600780c */ /* 0x000fe40003f05270 */
[----:B------:R-:W-:Y:S02]  /*84b0*/  ISETP.NE.AND P1, PT, R22, 0x4, PT ;  /* 0x000000041600780c */ /* 0x000fe40003f25270 */
[----:B------:R-:W-:Y:S01]  /*84c0*/  SEL R2, RZ, 0x1, P0 ;  /* 0x00000001ff027807 */ /* 0x000fe20000000000 */
[----:B------:R-:W-:Y:S01]  /*84d0*/  UISETP.NE.AND UP0, UPT, UR6, URZ, UPT ;  /* 0x000000ff0600728c */ /* 0x000fe2000bf05270 */
[----:B--2---:R-:W-:Y:S01]  /*84e0*/  SEL R0, RZ, 0x1, P1 ;  /* 0x00000001ff007807 */ /* 0x004fe20000800000 */
[----:B------:R-:W-:Y:S01]  /*84f0*/  UIADD3 UR32, UPT, UPT, UR37, UR5, URZ ;  /* 0x0000000525207290 */ /* 0x000fe2000fffe0ff */
[----:B------:R-:W-:Y:S01]  /*8500*/  LOP3.LUT R55, R55, R2, RZ, 0x3c, !PT ;  /* 0x0000000237377212 */ /* 0x000fe200078e3cff */
[----:B------:R-:W-:Y:S01]  /*8510*/  UIADD3 UR29, UPT, UPT, UR38, UR4, URZ ;  /* 0x00000004261d7290 */ /* 0x000fe2000fffe0ff */
[----:B------:R-:W-:Y:S02]  /*8520*/  LOP3.LUT R56, R56, R0, RZ, 0x3c, !PT ;  /* 0x0000000038387212 */ /* 0x000fe400078e3cff */
[----:B------:R-:W-:Y:S02]  /*8530*/  SEL R54, R54, RZ, P0 ;  /* 0x000000ff36367207 */ /* 0x000fe40000000000 */
[----:B------:R-:W-:Y:S01]  /*8540*/  SEL R22, R22, RZ, P1 ;  /* 0x000000ff16167207 */ /* 0x000fe20000800000 */
[----:B------:R-:W-:Y:S06]  /*8550*/  BRA.U UP0, `(.L_x_140) ;  /* 0xffffffdd00787547 */ /* 0x000fec000b83ffff */
[----:B------:R-:W2:Y:S01]  /*8560*/  LDCU.64 UR4, c[0x0][0x888] ;  /* 0x00011100ff0477ac */ /* 0x000ea20008000a00 */
[----:B------:R-:W3:Y:S01]  /*8570*/  LDCU.64 UR6, c[0x0][0x890] ;  /* 0x00011200ff0677ac */ /* 0x000ee20008000a00 */
[----:B--2---:R-:W-:Y:S02]  /*8580*/  ISETP.NE.U32.AND P2, PT, RZ, UR4, PT ;  /* 0x00000004ff007c0c */ /* 0x004fe4000bf45070 */
[----:B---3--:R-:W-:Y:S02]  /*8590*/  ISETP.NE.U32.AND P1, PT, RZ, UR6, PT ;  /* 0x00000006ff007c0c */ /* 0x008fe4000bf25070 */
[----:B------:R-:W-:Y:S02]  /*85a0*/  ISETP.NE.AND.EX P2, PT, RZ, UR5, PT, P2 ;  /* 0x00000005ff007c0c */ /* 0x000fe4000bf45320 */
[----:B------:R-:W-:-:S13]  /*85b0*/  ISETP.NE.AND.EX P0, PT, RZ, UR7, PT, P1 ;  /* 0x00000007ff007c0c */ /* 0x000fda000bf05310 */
[----:B------:R-:W-:Y:S05]  /*85c0*/  @P2 BRA P0, `(.L_x_141) ;  /* 0x00000000003c2947 */ /* 0x000fea0000000000 */
[----:B------:R-:W-:-:S13]  /*85d0*/  ISETP.NE.AND.EX P1, PT, RZ, UR7, PT, P1 ;  /* 0x00000007ff007c0c */ /* 0x000fda000bf25310 */
[----:B------:R-:W-:Y:S05]  /*85e0*/  @P1 BRA `(.L_x_142) ;  /* 0x00000000000c1947 */ /* 0x000fea0003800000 */
[----:B------:R-:W-:-:S13]  /*85f0*/  FSETP.NEU.AND P0, PT, R26, RZ, PT ;  /* 0x000000ff1a00720b */ /* 0x000fda0003f0d000 */
[----:B------:R-:W-:Y:S05]  /*8600*/  @!P0 EXIT ;  /* 0x000000000000894d */ /* 0x000fea0003800000 */
[----:B------:R-:W-:Y:S05]  /*8610*/  BRA `(.L_x_141) ;  /* 0x0000000000287947 */ /* 0x000fea0003800000 */
.L_x_142:
[----:B------:R-:W-:Y:S01]  /*8620*/  ISETP.NE.AND P0, PT, R53, RZ, PT ;  /* 0x000000ff3500720c */ /* 0x000fe20003f05270 */
[----:B------:R-:W-:-:S12]  /*8630*/  BSSY.RECONVERGENT B0, `(.L_x_141) ;  /* 0x0000008000007945 */ /* 0x000fd80003800200 */
[----:B------:R-:W-:Y:S05]  /*8640*/  @P0 BRA `(.L_x_143) ;  /* 0x0000000000100947 */ /* 0x000fea0003800000 */
[----:B------:R-:W-:-:S04]  /*8650*/  ISETP.NE.U32.AND P0, PT, RZ, UR4, PT ;  /* 0x00000004ff007c0c */ /* 0x000fc8000bf05070 */
[----:B------:R-:W-:-:S13]  /*8660*/  ISETP.NE.AND.EX P0, PT, RZ, UR5, PT, P0 ;  /* 0x00000005ff007c0c */ /* 0x000fda000bf05300 */
[----:B------:R-:W-:Y:S05]  /*8670*/  @!P0 EXIT ;  /* 0x000000000000894d */ /* 0x000fea0003800000 */
[----:B------:R-:W-:Y:S05]  /*8680*/  BRA `(.L_x_144) ;  /* 0x0000000000087947 */ /* 0x000fea0003800000 */
.L_x_143:
[----:B------:R-:W-:-:S13]  /*8690*/  FSETP.NEU.AND P0, PT, R26, RZ, PT ;  /* 0x000000ff1a00720b */ /* 0x000fda0003f0d000 */
[----:B------:R-:W-:Y:S05]  /*86a0*/  @!P0 EXIT ;  /* 0x000000000000894d */ /* 0x000fea0003800000 */
.L_x_144:
[----:B------:R-:W-:Y:S05]  /*86b0*/  BSYNC.RECONVERGENT B0 ;  /* 0x0000000000007941 */ /* 0x000fea0003800200 */
.L_x_141:
[----:B------:R-:W-:Y:S01]  /*86c0*/  ULEA UR6, UR52, UR44, 0x3 ;  /* 0x0000002c34067291 */ /* 0x000fe2000f8e18ff */
[----:B------:R-:W-:-:S04]  /*86d0*/  DEPBAR.LE SB0, 0x0 ;  /* 0x000080000000791a */ /* 0x000fc80000000000 */
[----:B------:R-:W-:-:S04]  /*86e0*/  UIADD3 UR6, UPT, UPT, UR6, 0x1b8, URZ ;  /* 0x000001b806067890 */ /* 0x000fc8000fffe0ff */
[----:B------:R-:W-:-:S09]  /*86f0*/  UPRMT UR6, UR54, 0x654, UR6 ;  /* 0x0000065436067896 */ /* 0x000fd20008000006 */
[----:B------:R-:W-:Y:S01]  /*8700*/  SYNCS.ARRIVE.TRANS64.RED.A1T0 RZ, [UR6], RZ ;  /* 0x000000ffffff79a7 */ /* 0x000fe20008100406 */
[----:B------:R-:W-:Y:S05]  /*8710*/  EXIT ;  /* 0x000000000000794d */ /* 0x000fea0003800000 */
.L_x_25:
[----:B--2---:R2:W3:Y:S02]  /*8720*/  SYNCS.PHASECHK.TRANS64.TRYWAIT P0, [R0+URZ+0x250], R2 ;  /* 0x00025002000075a7 */ /* 0x0044e400080011ff */
[----:B---3--:R-:W-:Y:S05]  /*8730*/  @!P0 NANOSLEEP.SYNCS 0x989680 ;  /* 0x009896800000895d */ /* 0x008fea0003900000 */
[----:B------:R-:W3:Y:S02]  /*8740*/  @!P0 SYNCS.PHASECHK.TRANS64 P0, [R0+URZ+0x250], R2 ;  /* 0x00025002000085a7 */ /* 0x000ee400080010ff */
[----:B---3--:R-:W-:Y:S05]  /*8750*/  @!P0 BRA `(.L_x_25) ;  /* 0xfffffffc00f08947 */ /* 0x008fea000383ffff */
[----:B------:R-:W-:Y:S05]  /*8760*/  BRA `(.L_x_145) ;  /* 0xffffff9400ec7947 */ /* 0x000fea000383ffff */
.L_x_28:
[----:B-1----:R-:W-:-:S07]  /*8770*/  MOV R0, UR33 ;  /* 0x0000002100007c02 */ /* 0x002fce0008000f00 */
.L_x_146:
[----:B-1----:R1:W2:Y:S02]  /*8780*/  SYNCS.PHASECHK.TRANS64.TRYWAIT P0, [R0+URZ+0xd0], R3 ;  /* 0x0000d003000075a7 */ /* 0x0022a400080011ff */
[----:B--2---:R-:W-:Y:S05]  /*8790*/  @!P0 NANOSLEEP.SYNCS 0x989680 ;  /* 0x009896800000895d */ /* 0x004fea0003900000 */
[----:B------:R-:W2:Y:S02]  /*87a0*/  @!P0 SYNCS.PHASECHK.TRANS64 P0, [R0+URZ+0xd0], R3 ;  /* 0x0000d003000085a7 */ /* 0x000ea400080010ff */
[----:B--2---:R-:W-:Y:S05]  /*87b0*/  @!P0 BRA `(.L_x_146) ;  /* 0xfffffffc00f08947 */ /* 0x004fea000383ffff */
[----:B------:R-:W-:Y:S05]  /*87c0*/  BRA `(.L_x_27) ;  /* 0xffffff9800387947 */ /* 0x000fea000383ffff */
.L_x_35:
[----:B-1----:R-:W-:-:S07]  /*87d0*/  MOV R0, UR17 ;  /* 0x0000001100007c02 */ /* 0x002fce0008000f00 */
.L_x_147:
[----:B-1----:R1:W2:Y:S02]  /*87e0*/  SYNCS.PHASECHK.TRANS64.TRYWAIT P0, [R0+URZ+0xd0], R3 ;  /* 0x0000d003000075a7 */ /* 0x0022a400080011ff */
[----:B--2---:R-:W-:Y:S05]  /*87f0*/  @!P0 NANOSLEEP.SYNCS 0x989680 ;  /* 0x009896800000895d */ /* 0x004fea0003900000 */
[----:B------:R-:W2:Y:S02]  /*8800*/  @!P0 SYNCS.PHASECHK.TRANS64 P0, [R0+URZ+0xd0], R3 ;  /* 0x0000d003000085a7 */ /* 0x000ea400080010ff */
[----:B--2---:R-:W-:Y:S05]  /*8810*/  @!P0 BRA `(.L_x_147) ;  /* 0xfffffffc00f08947 */ /* 0x004fea000383ffff */
[----:B------:R-:W-:Y:S05]  /*8820*/  BRA `(.L_x_34) ;  /* 0xffffff9c00047947 */ /* 0x000fea000383ffff */
.L_x_40:
[----:B-1----:R1:W2:Y:S02]  /*8830*/  SYNCS.PHASECHK.TRANS64.TRYWAIT P0, [R3+URZ+0x1e0], R0 ;  /* 0x0001e000030075a7 */ /* 0x0022a400080011ff */
[----:B--2---:R-:W-:Y:S05]  /*8840*/  @!P0 NANOSLEEP.SYNCS 0x989680 ;  /* 0x009896800000895d */ /* 0x004fea0003900000 */
[----:B------:R-:W2:Y:S02]  /*8850*/  @!P0 SYNCS.PHASECHK.TRANS64 P0, [R3+URZ+0x1e0], R0 ;  /* 0x0001e000030085a7 */ /* 0x000ea400080010ff */
[----:B--2---:R-:W-:Y:S05]  /*8860*/  @!P0 BRA `(.L_x_40) ;  /* 0xfffffffc00f08947 */ /* 0x004fea000383ffff */
[----:B------:R-:W-:Y:S05]  /*8870*/  BRA `(.L_x_148) ;  /* 0xffffff9c00b87947 */ /* 0x000fea000383ffff */
.L_x_44:
[----:B------:R-:W-:-:S07]  /*8880*/  MOV R0, UR4 ;  /* 0x0000000400007c02 */ /* 0x000fce0008000f00 */
.L_x_149:
[----:B-1----:R1:W2:Y:S02]  /*8890*/  SYNCS.PHASECHK.TRANS64.TRYWAIT P0, [R0+URZ], R2 ;  /* 0x00000002000075a7 */ /* 0x0022a400080011ff */
[----:B--2---:R-:W-:Y:S05]  /*88a0*/  @!P0 NANOSLEEP.SYNCS 0x989680 ;  /* 0x009896800000895d */ /* 0x004fea0003900000 */
[----:B------:R-:W2:Y:S02]  /*88b0*/  @!P0 SYNCS.PHASECHK.TRANS64 P0, [R0+URZ], R2 ;  /* 0x00000002000085a7 */ /* 0x000ea400080010ff */
[----:B--2---:R-:W-:Y:S05]  /*88c0*/  @!P0 BRA `(.L_x_149) ;  /* 0xfffffffc00f08947 */ /* 0x004fea000383ffff */
[----:B------:R-:W-:Y:S05]  /*88d0*/  BRA `(.L_x_150) ;  /* 0xffffffa400647947 */ /* 0x000fea000383ffff */
.L_x_45:
[----:B------:R-:W-:-:S07]  /*88e0*/  MOV R0, UR5 ;  /* 0x0000000500007c02 */ /* 0x000fce0008000f00 */
.L_x_151:
[----:B-1----:R1:W2:Y:S02]  /*88f0*/  SYNCS.PHASECHK.TRANS64.TRYWAIT P0, [R0+URZ], R3 ;  /* 0x00000003000075a7 */ /* 0x0022a400080011ff */
[----:B--2---:R-:W-:Y:S05]  /*8900*/  @!P0 NANOSLEEP.SYNCS 0x989680 ;  /* 0x009896800000895d */ /* 0x004fea0003900000 */
[----:B------:R-:W2:Y:S02]  /*8910*/  @!P0 SYNCS.PHASECHK.TRANS64 P0, [R0+URZ], R3 ;  /* 0x00000003000085a7 */ /* 0x000ea400080010ff */
[----:B--2---:R-:W-:Y:S05]  /*8920*/  @!P0 BRA `(.L_x_151) ;  /* 0xfffffffc00f08947 */ /* 0x004fea000383ffff */
[----:B------:R-:W-:Y:S05]  /*8930*/  BRA `(.L_x_152) ;  /* 0xffffffa400707947 */ /* 0x000fea000383ffff */
.L_x_46:
[----:B------:R-:W-:-:S07]  /*8940*/  MOV R0, UR5 ;  /* 0x0000000500007c02 */ /* 0x000fce0008000f00 */
.L_x_153:
[----:B-1----:R1:W2:Y:S02]  /*8950*/  SYNCS.PHASECHK.TRANS64.TRYWAIT P0, [R0+URZ], R3 ;  /* 0x00000003000075a7 */ /* 0x0022a400080011ff */
[----:B--2---:R-:W-:Y:S05]  /*8960*/  @!P0 NANOSLEEP.SYNCS 0x989680 ;  /* 0x009896800000895d */ /* 0x004fea0003900000 */
[----:B------:R-:W2:Y:S02]  /*8970*/  @!P0 SYNCS.PHASECHK.TRANS64 P0, [R0+URZ], R3 ;  /* 0x00000003000085a7 */ /* 0x000ea400080010ff */
[----:B--2---:R-:W-:Y:S05]  /*8980*/  @!P0 BRA `(.L_x_153) ;  /* 0xfffffffc00f08947 */ /* 0x004fea000383ffff */
[----:B------:R-:W-:Y:S05]  /*8990*/  BRA `(.L_x_154) ;  /* 0xffffffa4007c7947 */ /* 0x000fea000383ffff */
.L_x_47:
[----:B------:R-:W-:-:S07]  /*89a0*/  MOV R0, UR5 ;  /* 0x0000000500007c02 */ /* 0x000fce0008000f00 */
.L_x_155:
[----:B-1----:R1:W2:Y:S02]  /*89b0*/  SYNCS.PHASECHK.TRANS64.TRYWAIT P0, [R0+URZ], R3 ;  /* 0x00000003000075a7 */ /* 0x0022a400080011ff */
[----:B--2---:R-:W-:Y:S05]  /*89c0*/  @!P0 NANOSLEEP.SYNCS 0x989680 ;  /* 0x009896800000895d */ /* 0x004fea0003900000 */
[----:B------:R-:W2:Y:S02]  /*89d0*/  @!P0 SYNCS.PHASECHK.TRANS64 P0, [R0+URZ], R3 ;  /* 0x00000003000085a7 */ /* 0x000ea400080010ff */
[----:B--2---:R-:W-:Y:S05]  /*89e0*/  @!P0 BRA `(.L_x_155) ;  /* 0xfffffffc00f08947 */ /* 0x004fea000383ffff */
[----:B------:R-:W-:Y:S05]  /*89f0*/  BRA `(.L_x_156) ;  /* 0xffffffa400887947 */ /* 0x000fea000383ffff */
.L_x_48:
[----:B------:R-:W-:-:S07]  /*8a00*/  MOV R0, UR5 ;  /* 0x0000000500007c02 */ /* 0x000fce0008000f00 */
.L_x_157:
[----:B-1----:R1:W2:Y:S02]  /*8a10*/  SYNCS.PHASECHK.TRANS64.TRYWAIT P0, [R0+URZ], R3 ;  /* 0x00000003000075a7 */ /* 0x0022a400080011ff */
[----:B--2---:R-:W-:Y:S05]  /*8a20*/  @!P0 NANOSLEEP.SYNCS 0x989680 ;  /* 0x009896800000895d */ /* 0x004fea0003900000 */
[----:B------:R-:W2:Y:S02]  /*8a30*/  @!P0 SYNCS.PHASECHK.TRANS64 P0, [R0+URZ], R3 ;  /* 0x00000003000085a7 */ /* 0x000ea400080010ff */
[----:B--2---:R-:W-:Y:S05]  /*8a40*/  @!P0 BRA `(.L_x_157) ;  /* 0xfffffffc00f08947 */ /* 0x004fea000383ffff */
[----:B------:R-:W-:Y:S05]  /*8a50*/  BRA `(.L_x_158) ;  /* 0xffffffa400947947 */ /* 0x000fea000383ffff */
.L_x_49:
[----:B------:R-:W-:-:S07]  /*8a60*/  MOV R0, UR5 ;  /* 0x0000000500007c02 */ /* 0x000fce0008000f00 */
.L_x_159:
[----:B-1----:R1:W2:Y:S02]  /*8a70*/  SYNCS.PHASECHK.TRANS64.TRYWAIT P0, [R0+URZ], R3 ;  /* 0x00000003000075a7 */ /* 0x0022a400080011ff */
[----:B--2---:R-:W-:Y:S05]  /*8a80*/  @!P0 NANOSLEEP.SYNCS 0x989680 ;  /* 0x009896800000895d */ /* 0x004fea0003900000 */
[----:B------:R-:W2:Y:S02]  /*8a90*/  @!P0 SYNCS.PHASECHK.TRANS64 P0, [R0+URZ], R3 ;  /* 0x00000003000085a7 */ /* 0x000ea400080010ff */
[----:B--2---:R-:W-:Y:S05]  /*8aa0*/  @!P0 BRA `(.L_x_159) ;  /* 0xfffffffc00f08947 */ /* 0x004fea000383ffff */
[----:B------:R-:W-:Y:S05]  /*8ab0*/  BRA `(.L_x_160) ;  /* 0xffffffa400a07947 */ /* 0x000fea000383ffff */
.L_x_50:
[----:B------:R-:W-:-:S07]  /*8ac0*/  MOV R0, UR5 ;  /* 0x0000000500007c02 */ /* 0x000fce0008000f00 */
.L_x_161:
[----:B-1----:R1:W2:Y:S02]  /*8ad0*/  SYNCS.PHASECHK.TRANS64.TRYWAIT P0, [R0+URZ], R3 ;  /* 0x00000003000075a7 */ /* 0x0022a400080011ff */
[----:B--2---:R-:W-:Y:S05]  /*8ae0*/  @!P0 NANOSLEEP.SYNCS 0x989680 ;  /* 0x009896800000895d */ /* 0x004fea0003900000 */
[----:B------:R-:W2:Y:S02]  /*8af0*/  @!P0 SYNCS.PHASECHK.TRANS64 P0, [R0+URZ], R3 ;  /* 0x00000003000085a7 */ /* 0x000ea400080010ff */
[----:B--2---:R-:W-:Y:S05]  /*8b00*/  @!P0 BRA `(.L_x_161) ;  /* 0xfffffffc00f08947 */ /* 0x004fea000383ffff */
[----:B------:R-:W-:Y:S05]  /*8b10*/  BRA `(.L_x_162) ;  /* 0xffffffa400ac7947 */ /* 0x000fea000383ffff */
.L_x_51:
[----:B------:R-:W-:-:S07]  /*8b20*/  MOV R0, UR5 ;  /* 0x0000000500007c02 */ /* 0x000fce0008000f00 */
.L_x_163:
[----:B-1----:R1:W2:Y:S02]  /*8b30*/  SYNCS.PHASECHK.TRANS64.TRYWAIT P0, [R0+URZ], R3 ;  /* 0x00000003000075a7 */ /* 0x0022a400080011ff */
[----:B--2---:R-:W-:Y:S05]  /*8b40*/  @!P0 NANOSLEEP.SYNCS 0x989680 ;  /* 0x009896800000895d */ /* 0x004fea0003900000 */
[----:B------:R-:W2:Y:S02]  /*8b50*/  @!P0 SYNCS.PHASECHK.TRANS64 P0, [R0+URZ], R3 ;  /* 0x00000003000085a7 */ /* 0x000ea400080010ff */
[----:B--2---:R-:W-:Y:S05]  /*8b60*/  @!P0 BRA `(.L_x_163) ;  /* 0xfffffffc00f08947 */ /* 0x004fea000383ffff */
[----:B------:R-:W-:Y:S05]  /*8b70*/  BRA `(.L_x_164) ;  /* 0xffffffa400b87947 */ /* 0x000fea000383ffff */
.L_x_52:
[----:B------:R-:W-:-:S07]  /*8b80*/  MOV R0, UR5 ;  /* 0x0000000500007c02 */ /* 0x000fce0008000f00 */
.L_x_165:
[----:B-1----:R1:W2:Y:S02]  /*8b90*/  SYNCS.PHASECHK.TRANS64.TRYWAIT P0, [R0+URZ], R3 ;  /* 0x00000003000075a7 */ /* 0x0022a400080011ff */
[----:B--2---:R-:W-:Y:S05]  /*8ba0*/  @!P0 NANOSLEEP.SYNCS 0x989680 ;  /* 0x009896800000895d */ /* 0x004fea0003900000 */
[----:B------:R-:W2:Y:S02]  /*8bb0*/  @!P0 SYNCS.PHASECHK.TRANS64 P0, [R0+URZ], R3 ;  /* 0x00000003000085a7 */ /* 0x000ea400080010ff */
[----:B--2---:R-:W-:Y:S05]  /*8bc0*/  @!P0 BRA `(.L_x_165) ;  /* 0xfffffffc00f08947 */ /* 0x004fea000383ffff */
[----:B------:R-:W-:Y:S05]  /*8bd0*/  BRA `(.L_x_166) ;  /* 0xffffffa400c47947 */ /* 0x000fea000383ffff */
.L_x_53:
[----:B------:R-:W-:-:S07]  /*8be0*/  MOV R0, UR5 ;  /* 0x0000000500007c02 */ /* 0x000fce0008000f00 */
.L_x_167:
[----:B-1----:R1:W2:Y:S02]  /*8bf0*/  SYNCS.PHASECHK.TRANS64.TRYWAIT P0, [R0+URZ], R3 ;  /* 0x00000003000075a7 */ /* 0x0022a400080011ff */
[----:B--2---:R-:W-:Y:S05]  /*8c00*/  @!P0 NANOSLEEP.SYNCS 0x989680 ;  /* 0x009896800000895d */ /* 0x004fea0003900000 */
[----:B------:R-:W2:Y:S02]  /*8c10*/  @!P0 SYNCS.PHASECHK.TRANS64 P0, [R0+URZ], R3 ;  /* 0x00000003000085a7 */ /* 0x000ea400080010ff */
[----:B--2---:R-:W-:Y:S05]  /*8c20*/  @!P0 BRA `(.L_x_167) ;  /* 0xfffffffc00f08947 */ /* 0x004fea000383ffff */
[----:B------:R-:W-:Y:S05]  /*8c30*/  BRA `(.L_x_168) ;  /* 0xffffffa400d07947 */ /* 0x000fea000383ffff */
.L_x_54:
[----:B------:R-:W-:-:S07]  /*8c40*/  MOV R0, UR5 ;  /* 0x0000000500007c02 */ /* 0x000fce0008000f00 */
.L_x_169:
[----:B-1----:R1:W2:Y:S02]  /*8c50*/  SYNCS.PHASECHK.TRANS64.TRYWAIT P0, [R0+URZ], R3 ;  /* 0x00000003000075a7 */ /* 0x0022a400080011ff */
[----:B--2---:R-:W-:Y:S05]  /*8c60*/  @!P0 NANOSLEEP.SYNCS 0x989680 ;  /* 0x009896800000895d */ /* 0x004fea0003900000 */
[----:B------:R-:W2:Y:S02]  /*8c70*/  @!P0 SYNCS.PHASECHK.TRANS64 P0, [R0+URZ], R3 ;  /* 0x00000003000085a7 */ /* 0x000ea400080010ff */
[----:B--2---:R-:W-:Y:S05]  /*8c80*/  @!P0 BRA `(.L_x_169) ;  /* 0xfffffffc00f08947 */ /* 0x004fea000383ffff */
[----:B------:R-:W-:Y:S05]  /*8c90*/  BRA `(.L_x_170) ;  /* 0xffffffa400dc7947 */ /* 0x000fea000383ffff */
.L_x_55:
[----:B------:R-:W-:-:S07]  /*8ca0*/  MOV R0, UR5 ;  /* 0x0000000500007c02 */ /* 0x000fce0008000f00 */
.L_x_171:
[----:B-1----:R1:W2:Y:S02]  /*8cb0*/  SYNCS.PHASECHK.TRANS64.TRYWAIT P0, [R0+URZ], R3 ;  /* 0x00000003000075a7 */ /* 0x0022a400080011ff */
[----:B--2---:R-:W-:Y:S05]  /*8cc0*/  @!P0 NANOSLEEP.SYNCS 0x989680 ;  /* 0x009896800000895d */ /* 0x004fea0003900000 */
[----:B------:R-:W2:Y:S02]  /*8cd0*/  @!P0 SYNCS.PHASECHK.TRANS64 P0, [R0+URZ], R3 ;  /* 0x00000003000085a7 */ /* 0x000ea400080010ff */
[----:B--2---:R-:W-:Y:S05]  /*8ce0*/  @!P0 BRA `(.L_x_171) ;  /* 0xfffffffc00f08947 */ /* 0x004fea000383ffff */
[----:B------:R-:W-:Y:S05]  /*8cf0*/  BRA `(.L_x_172) ;  /* 0xffffffa400e87947 */ /* 0x000fea000383ffff */
.L_x_56:
[----:B------:R-:W-:-:S07]  /*8d00*/  MOV R0, UR5 ;  /* 0x0000000500007c02 */ /* 0x000fce0008000f00 */
.L_x_173:
[----:B-1----:R1:W2:Y:S02]  /*8d10*/  SYNCS.PHASECHK.TRANS64.TRYWAIT P0, [R0+URZ], R3 ;  /* 0x00000003000075a7 */ /* 0x0022a400080011ff */
[----:B--2---:R-:W-:Y:S05]  /*8d20*/  @!P0 NANOSLEEP.SYNCS 0x989680 ;  /* 0x009896800000895d */ /* 0x004fea0003900000 */
[----:B------:R-:W2:Y:S02]  /*8d30*/  @!P0 SYNCS.PHASECHK.TRANS64 P0, [R0+URZ], R3 ;  /* 0x00000003000085a7 */ /* 0x000ea400080010ff */
[----:B--2---:R-:W-:Y:S05]  /*8d40*/  @!P0 BRA `(.L_x_173) ;  /* 0xfffffffc00f08947 */ /* 0x004fea000383ffff */
[----:B------:R-:W-:Y:S05]  /*8d50*/  BRA `(.L_x_174) ;  /* 0xffffffa400f47947 */ /* 0x000fea000383ffff */
.L_x_57:
[----:B------:R-:W-:-:S07]  /*8d60*/  MOV R0, UR5 ;  /* 0x0000000500007c02 */ /* 0x000fce0008000f00 */
.L_x_175:
[----:B-1----:R1:W2:Y:S02]  /*8d70*/  SYNCS.PHASECHK.TRANS64.TRYWAIT P0, [R0+URZ], R3 ;  /* 0x00000003000075a7 */ /* 0x0022a400080011ff */
[----:B--2---:R-:W-:Y:S05]  /*8d80*/  @!P0 NANOSLEEP.SYNCS 0x989680 ;  /* 0x009896800000895d */ /* 0x004fea0003900000 */
[----:B------:R-:W2:Y:S02]  /*8d90*/  @!P0 SYNCS.PHASECHK.TRANS64 P0, [R0+URZ], R3 ;  /* 0x00000003000085a7 */ /* 0x000ea400080010ff */
[----:B--2---:R-:W-:Y:S05]  /*8da0*/  @!P0 BRA `(.L_x_175) ;  /* 0xfffffffc00f08947 */ /* 0x004fea000383ffff */
[----:B------:R-:W-:Y:S05]  /*8db0*/  BRA `(.L_x_176) ;  /* 0xffffffa800007947 */ /* 0x000fea000383ffff */
.L_x_58:
[----:B------:R-:W-:-:S07]  /*8dc0*/  MOV R0, UR5 ;  /* 0x0000000500007c02 */ /* 0x000fce0008000f00 */
.L_x_177:
[----:B-1----:R1:W2:Y:S02]  /*8dd0*/  SYNCS.PHASECHK.TRANS64.TRYWAIT P0, [R0+URZ], R3 ;  /* 0x00000003000075a7 */ /* 0x0022a400080011ff */
[----:B--2---:R-:W-:Y:S05]  /*8de0*/  @!P0 NANOSLEEP.SYNCS 0x989680 ;  /* 0x009896800000895d */ /* 0x004fea0003900000 */
[----:B------:R-:W2:Y:S02]  /*8df0*/  @!P0 SYNCS.PHASECHK.TRANS64 P0, [R0+URZ], R3 ;  /* 0x00000003000085a7 */ /* 0x000ea400080010ff */
[----:B--2---:R-:W-:Y:S05]  /*8e00*/  @!P0 BRA `(.L_x_177) ;  /* 0xfffffffc00f08947 */ /* 0x004fea000383ffff */
[----:B------:R-:W-:Y:S05]  /*8e10*/  BRA `(.L_x_178) ;  /* 0xffffffa8000c7947 */ /* 0x000fea000383ffff */
.L_x_59:
[----:B------:R-:W-:-:S07]  /*8e20*/  MOV R0, UR5 ;  /* 0x0000000500007c02 */ /* 0x000fce0008000f00 */
.L_x_179:
[----:B-1----:R1:W2:Y:S02]  /*8e30*/  SYNCS.PHASECHK.TRANS64.TRYWAIT P0, [R0+URZ], R3 ;  /* 0x00000003000075a7 */ /* 0x0022a400080011ff */
[----:B--2---:R-:W-:Y:S05]  /*8e40*/  @!P0 NANOSLEEP.SYNCS 0x989680 ;  /* 0x009896800000895d */ /* 0x004fea0003900000 */
[----:B------:R-:W2:Y:S02]  /*8e50*/  @!P0 SYNCS.PHASECHK.TRANS64 P0, [R0+URZ], R3 ;  /* 0x00000003000085a7 */ /* 0x000ea400080010ff */
[----:B--2---:R-:W-:Y:S05]  /*8e60*/  @!P0 BRA `(.L_x_179) ;  /* 0xfffffffc00f08947 */ /* 0x004fea000383ffff */
[----:B------:R-:W-:Y:S05]  /*8e70*/  BRA `(.L_x_180) ;  /* 0xffffffa800187947 */ /* 0x000fea000383ffff */
.L_x_60:
[----:B------:R-:W-:-:S07]  /*8e80*/  MOV R0, UR5 ;  /* 0x0000000500007c02 */ /* 0x000fce0008000f00 */
.L_x_181:
[----:B-1----:R1:W2:Y:S02]  /*8e90*/  SYNCS.PHASECHK.TRANS64.TRYWAIT P0, [R0+URZ], R3 ;  /* 0x00000003000075a7 */ /* 0x0022a400080011ff */
[----:B--2---:R-:W-:Y:S05]  /*8ea0*/  @!P0 NANOSLEEP.SYNCS 0x989680 ;  /* 0x009896800000895d */ /* 0x004fea0003900000 */
[----:B------:R-:W2:Y:S02]  /*8eb0*/  @!P0 SYNCS.PHASECHK.TRANS64 P0, [R0+URZ], R3 ;  /* 0x00000003000085a7 */ /* 0x000ea400080010ff */
[----:B--2---:R-:W-:Y:S05]  /*8ec0*/  @!P0 BRA `(.L_x_181) ;  /* 0xfffffffc00f08947 */ /* 0x004fea000383ffff */
[----:B------:R-:W-:Y:S05]  /*8ed0*/  BRA `(.L_x_182) ;  /* 0xffffffa800247947 */ /* 0x000fea000383ffff */
.L_x_61:
[----:B------:R-:W-:-:S07]  /*8ee0*/  MOV R0, UR5 ;  /* 0x0000000500007c02 */ /* 0x000fce0008000f00 */
.L_x_183:
[----:B-1----:R1:W2:Y:S02]  /*8ef0*/  SYNCS.PHASECHK.TRANS64.TRYWAIT P0, [R0+URZ], R3 ;  /* 0x00000003000075a7 */ /* 0x0022a400080011ff */
[----:B--2---:R-:W-:Y:S05]  /*8f00*/  @!P0 NANOSLEEP.SYNCS 0x989680 ;  /* 0x009896800000895d */ /* 0x004fea0003900000 */
[----:B------:R-:W2:Y:S02]  /*8f10*/  @!P0 SYNCS.PHASECHK.TRANS64 P0, [R0+URZ], R3 ;  /* 0x00000003000085a7 */ /* 0x000ea400080010ff */
[----:B--2---:R-:W-:Y:S05]  /*8f20*/  @!P0 BRA `(.L_x_183) ;  /* 0xfffffffc00f08947 */ /* 0x004fea000383ffff */
[----:B------:R-:W-:Y:S05]  /*8f30*/  BRA `(.L_x_184) ;  /* 0xffffffa800307947 */ /* 0x000fea000383ffff */
.L_x_62:
[----:B------:R-:W-:-:S07]  /*8f40*/  MOV R0, UR5 ;  /* 0x0000000500007c02 */ /* 0x000fce0008000f00 */
.L_x_185:
[----:B-1----:R1:W2:Y:S02]  /*8f50*/  SYNCS.PHASECHK.TRANS64.TRYWAIT P0, [R0+URZ], R3 ;  /* 0x00000003000075a7 */ /* 0x0022a400080011ff */
[----:B--2---:R-:W-:Y:S05]  /*8f60*/  @!P0 NANOSLEEP.SYNCS 0x989680 ;  /* 0x009896800000895d */ /* 0x004fea0003900000 */
[----:B------:R-:W2:Y:S02]  /*8f70*/  @!P0 SYNCS.PHASECHK.TRANS64 P0, [R0+URZ], R3 ;  /* 0x00000003000085a7 */ /* 0x000ea400080010ff */
[----:B--2---:R-:W-:Y:S05]  /*8f80*/  @!P0 BRA `(.L_x_185) ;  /* 0xfffffffc00f08947 */ /* 0x004fea000383ffff */
[----:B------:R-:W-:Y:S05]  /*8f90*/  BRA `(.L_x_186) ;  /* 0xffffffa8003c7947 */ /* 0x000fea000383ffff */
.L_x_63:
[----:B------:R-:W-:-:S07]  /*8fa0*/  MOV R0, UR5 ;  /* 0x0000000500007c02 */ /* 0x000fce0008000f00 */
.L_x_187:
[----:B-1----:R1:W2:Y:S02]  /*8fb0*/  SYNCS.PHASECHK.TRANS64.TRYWAIT P0, [R0+URZ], R3 ;  /* 0x00000003000075a7 */ /* 0x0022a400080011ff */
[----:B--2---:R-:W-:Y:S05]  /*8fc0*/  @!P0 NANOSLEEP.SYNCS 0x989680 ;  /* 0x009896800000895d */ /* 0x004fea0003900000 */
[----:B------:R-:W2:Y:S02]  /*8fd0*/  @!P0 SYNCS.PHASECHK.TRANS64 P0, [R0+URZ], R3 ;  /* 0x00000003000085a7 */ /* 0x000ea400080010ff */
[----:B--2---:R-:W-:Y:S05]  /*8fe0*/  @!P0 BRA `(.L_x_187) ;  /* 0xfffffffc00f08947 */ /* 0x004fea000383ffff */
[----:B------:R-:W-:Y:S05]  /*8ff0*/  BRA `(.L_x_188) ;  /* 0xffffffa800487947 */ /* 0x000fea000383ffff */
.L_x_64:
[----:B------:R-:W-:-:S07]  /*9000*/  MOV R0, UR5 ;  /* 0x0000000500007c02 */ /* 0x000fce0008000f00 */
.L_x_189:
[----:B-1----:R1:W2:Y:S02]  /*9010*/  SYNCS.PHASECHK.TRANS64.TRYWAIT P0, [R0+URZ], R3 ;  /* 0x00000003000075a7 */ /* 0x0022a400080011ff */
[----:B--2---:R-:W-:Y:S05]  /*9020*/  @!P0 NANOSLEEP.SYNCS 0x989680 ;  /* 0x009896800000895d */ /* 0x004fea0003900000 */
[----:B------:R-:W2:Y:S02]  /*9030*/  @!P0 SYNCS.PHASECHK.TRANS64 P0, [R0+URZ], R3 ;  /* 0x00000003000085a7 */ /* 0x000ea400080010ff */
[----:B--2---:R-:W-:Y:S05]  /*9040*/  @!P0 BRA `(.L_x_189) ;  /* 0xfffffffc00f08947 */ /* 0x004fea000383ffff */
[----:B------:R-:W-:Y:S05]  /*9050*/  BRA `(.L_x_190) ;  /* 0xffffffa800547947 */ /* 0x000fea000383ffff */
.L_x_65:
[----:B------:R-:W-:-:S07]  /*9060*/  MOV R0, UR5 ;  /* 0x0000000500007c02 */ /* 0x000fce0008000f00 */
.L_x_191:
[----:B-1----:R1:W2:Y:S02]  /*9070*/  SYNCS.PHASECHK.TRANS64.TRYWAIT P0, [R0+URZ], R3 ;  /* 0x00000003000075a7 */ /* 0x0022a400080011ff */
[----:B--2---:R-:W-:Y:S05]  /*9080*/  @!P0 NANOSLEEP.SYNCS 0x989680 ;  /* 0x009896800000895d */ /* 0x004fea0003900000 */
[----:B------:R-:W2:Y:S02]  /*9090*/  @!P0 SYNCS.PHASECHK.TRANS64 P0, [R0+URZ], R3 ;  /* 0x00000003000085a7 */ /* 0x000ea400080010ff */
[----:B--2---:R-:W-:Y:S05]  /*90a0*/  @!P0 BRA `(.L_x_191) ;  /* 0xfffffffc00f08947 */ /* 0x004fea000383ffff */
[----:B------:R-:W-:Y:S05]  /*90b0*/  BRA `(.L_x_192) ;  /* 0xffffffa800607947 */ /* 0x000fea000383ffff */
.L_x_66:
[----:B------:R-:W-:-:S07]  /*90c0*/  MOV R0, UR5 ;  /* 0x0000000500007c02 */ /* 0x000fce0008000f00 */
.L_x_193:
[----:B-1----:R1:W2:Y:S02]  /*90d0*/  SYNCS.PHASECHK.TRANS64.TRYWAIT P0, [R0+URZ], R3 ;  /* 0x00000003000075a7 */ /* 0x0022a400080011ff */
[----:B--2---:R-:W-:Y:S05]  /*90e0*/  @!P0 NANOSLEEP.SYNCS 0x989680 ;  /* 0x009896800000895d */ /* 0x004fea0003900000 */
[----:B------:R-:W2:Y:S02]  /*90f0*/  @!P0 SYNCS.PHASECHK.TRANS64 P0, [R0+URZ], R3 ;  /* 0x00000003000085a7 */ /* 0x000ea400080010ff */
[----:B--2---:R-:W-:Y:S05]  /*9100*/  @!P0 BRA `(.L_x_193) ;  /* 0xfffffffc00f08947 */ /* 0x004fea000383ffff */
[----:B------:R-:W-:Y:S05]  /*9110*/  BRA `(.L_x_194) ;  /* 0xffffffa8006c7947 */ /* 0x000fea000383ffff */
.L_x_67:
[----:B------:R-:W-:-:S07]  /*9120*/  MOV R0, UR5 ;  /* 0x0000000500007c02 */ /* 0x000fce0008000f00 */
.L_x_195:
[----:B-1----:R1:W2:Y:S02]  /*9130*/  SYNCS.PHASECHK.TRANS64.TRYWAIT P0, [R0+URZ], R3 ;  /* 0x00000003000075a7 */ /* 0x0022a400080011ff */
[----:B--2---:R-:W-:Y:S05]  /*9140*/  @!P0 NANOSLEEP.SYNCS 0x989680 ;  /* 0x009896800000895d */ /* 0x004fea0003900000 */
[----:B------:R-:W2:Y:S02]  /*9150*/  @!P0 SYNCS.PHASECHK.TRANS64 P0, [R0+URZ], R3 ;  /* 0x00000003000085a7 */ /* 0x000ea400080010ff */
[----:B--2---:R-:W-:Y:S05]  /*9160*/  @!P0 BRA `(.L_x_195) ;  /* 0xfffffffc00f08947 */ /* 0x004fea000383ffff */
[----:B------:R-:W-:Y:S05]  /*9170*/  BRA `(.L_x_196) ;  /* 0xffffffa800787947 */ /* 0x000fea000383ffff */
.L_x_68:
[----:B------:R-:W-:-:S07]  /*9180*/  MOV R0, UR5 ;  /* 0x0000000500007c02 */ /* 0x000fce0008000f00 */
.L_x_197:
[----:B-1----:R1:W2:Y:S02]  /*9190*/  SYNCS.PHASECHK.TRANS64.TRYWAIT P0, [R0+URZ], R3 ;  /* 0x00000003000075a7 */ /* 0x0022a400080011ff */
[----:B--2---:R-:W-:Y:S05]  /*91a0*/  @!P0 NANOSLEEP.SYNCS 0x989680 ;  /* 0x009896800000895d */ /* 0x004fea0003900000 */
[----:B------:R-:W2:Y:S02]  /*91b0*/  @!P0 SYNCS.PHASECHK.TRANS64 P0, [R0+URZ], R3 ;  /* 0x00000003000085a7 */ /* 0x000ea400080010ff */
[----:B--2---:R-:W-:Y:S05]  /*91c0*/  @!P0 BRA `(.L_x_197) ;  /* 0xfffffffc00f08947 */ /* 0x004fea000383ffff */
[----:B------:R-:W-:Y:S05]  /*91d0*/  BRA `(.L_x_198) ;  /* 0xffffffa800847947 */ /* 0x000fea000383ffff */
.L_x_71:
[----:B-1----:R1:W2:Y:S02]  /*91e0*/  SYNCS.PHASECHK.TRANS64.TRYWAIT P0, [R2+URZ+0x240], R4 ;  /* 0x00024004020075a7 */ /* 0x0022a400080011ff */
[----:B--2---:R-:W-:Y:S05]  /*91f0*/  @!P0 NANOSLEEP.SYNCS 0x989680 ;  /* 0x009896800000895d */ /* 0x004fea0003900000 */
[----:B------:R-:W2:Y:S02]  /*9200*/  @!P0 SYNCS.PHASECHK.TRANS64 P0, [R2+URZ+0x240], R4 ;  /* 0x00024004020085a7 */ /* 0x000ea400080010ff */
[----:B--2---:R-:W-:Y:S05]  /*9210*/  @!P0 BRA `(.L_x_71) ;  /* 0xfffffffc00f08947 */ /* 0x004fea000383ffff */
[----:B------:R-:W-:Y:S05]  /*9220*/  BRA `(.L_x_199) ;  /* 0xffffffa800e07947 */ /* 0x000fea000383ffff */
.L_x_72:
[----:B------:R-:W-:-:S07]  /*9230*/  MOV R2, UR4 ;  /* 0x0000000400027c02 */ /* 0x000fce0008000f00 */
.L_x_200:
[----:B-1----:R1:W2:Y:S02]  /*9240*/  SYNCS.PHASECHK.TRANS64.TRYWAIT P0, [R2+URZ+0x1f0], R5 ;  /* 0x0001f005020075a7 */ /* 0x0022a400080011ff */
[----:B--2---:R-:W-:Y:S05]  /*9250*/  @!P0 NANOSLEEP.SYNCS 0x989680 ;  /* 0x009896800000895d */ /* 0x004fea0003900000 */
[----:B------:R-:W2:Y:S02]  /*9260*/  @!P0 SYNCS.PHASECHK.TRANS64 P0, [R2+URZ+0x1f0], R5 ;  /* 0x0001f005020085a7 */ /* 0x000ea400080010ff */
[----:B--2---:R-:W-:Y:S05]  /*9270*/  @!P0 BRA `(.L_x_200) ;  /* 0xfffffffc00f08947 */ /* 0x004fea000383ffff */
[----:B------:R-:W-:Y:S05]  /*9280*/  BRA `(.L_x_201) ;  /* 0xffffffa800f07947 */ /* 0x000fea000383ffff */
.L_x_73:
[----:B-1----:R1:W2:Y:S02]  /*9290*/  SYNCS.PHASECHK.TRANS64.TRYWAIT P1, [R2+URZ+0x1e0], R4 ;  /* 0x0001e004020075a7 */ /* 0x0022a400080211ff */
[----:B--2---:R-:W-:Y:S05]  /*92a0*/  @!P1 NANOSLEEP.SYNCS 0x989680 ;  /* 0x009896800000995d */ /* 0x004fea0003900000 */
[----:B------:R-:W2:Y:S02]  /*92b0*/  @!P1 SYNCS.PHASECHK.TRANS64 P1, [R2+URZ+0x1e0], R4 ;  /* 0x0001e004020095a7 */ /* 0x000ea400080210ff */
[----:B--2---:R-:W-:Y:S05]  /*92c0*/  @!P1 BRA `(.L_x_73) ;  /* 0xfffffffc00f09947 */ /* 0x004fea000383ffff */
[----:B------:R-:W-:Y:S05]  /*92d0*/  BRA `(.L_x_202) ;  /* 0xffffffac00207947 */ /* 0x000fea000383ffff */
.L_x_76:
[----:B------:R-:W-:-:S07]  /*92e0*/  MOV R0, UR4 ;  /* 0x0000000400007c02 */ /* 0x000fce0008000f00 */
.L_x_203:
[----:B-1----:R1:W2:Y:S02]  /*92f0*/  SYNCS.PHASECHK.TRANS64.TRYWAIT P0, [R0+URZ+0x1f0], R2 ;  /* 0x0001f002000075a7 */ /* 0x0022a400080011ff */
[----:B--2---:R-:W-:Y:S05]  /*9300*/  @!P0 NANOSLEEP.SYNCS 0x989680 ;  /* 0x009896800000895d */ /* 0x004fea0003900000 */
[----:B------:R-:W2:Y:S02]  /*9310*/  @!P0 SYNCS.PHASECHK.TRANS64 P0, [R0+URZ+0x1f0], R2 ;  /* 0x0001f002000085a7 */ /* 0x000ea400080010ff */
[----:B--2---:R-:W-:Y:S05]  /*9320*/  @!P0 BRA `(.L_x_203) ;  /* 0xfffffffc00f08947 */ /* 0x004fea000383ffff */
[----:B------:R-:W-:Y:S05]  /*9330*/  BRA `(.L_x_75) ;  /* 0xffffffac00747947 */ /* 0x000fea000383ffff */
.L_x_83:
[----:B-1----:R1:W2:Y:S02]  /*9340*/  SYNCS.PHASECHK.TRANS64.TRYWAIT P1, [R0+URZ+0x1e0], R2 ;  /* 0x0001e002000075a7 */ /* 0x0022a400080211ff */
[----:B--2---:R-:W-:Y:S05]  /*9350*/  @!P1 NANOSLEEP.SYNCS 0x989680 ;  /* 0x009896800000995d */ /* 0x004fea0003900000 */
[----:B------:R-:W2:Y:S02]  /*9360*/  @!P1 SYNCS.PHASECHK.TRANS64 P1, [R0+URZ+0x1e0], R2 ;  /* 0x0001e002000095a7 */ /* 0x000ea400080210ff */
[----:B--2---:R-:W-:Y:S05]  /*9370*/  @!P1 BRA `(.L_x_83) ;  /* 0xfffffffc00f09947 */ /* 0x004fea000383ffff */
[----:B------:R-:W-:Y:S05]  /*9380*/  BRA `(.L_x_204) ;  /* 0xffffffb000d87947 */ /* 0x000fea000383ffff */
.L_x_84:
[----:B------:R-:W-:-:S07]  /*9390*/  MOV R2, UR23 ;  /* 0x0000001700027c02 */ /* 0x000fce0008000f00 */
.L_x_205:
[----:B-1----:R1:W2:Y:S02]  /*93a0*/  SYNCS.PHASECHK.TRANS64.TRYWAIT P0, [R2+URZ+0x220], R0 ;  /* 0x00022000020075a7 */ /* 0x0022a400080011ff */
[----:B--2---:R-:W-:Y:S05]  /*93b0*/  @!P0 NANOSLEEP.SYNCS 0x989680 ;  /* 0x009896800000895d */ /* 0x004fea0003900000 */
[----:B------:R-:W2:Y:S02]  /*93c0*/  @!P0 SYNCS.PHASECHK.TRANS64 P0, [R2+URZ+0x220], R0 ;  /* 0x00022000020085a7 */ /* 0x000ea400080010ff */
[----:B--2---:R-:W-:Y:S05]  /*93d0*/  @!P0 BRA `(.L_x_205) ;  /* 0xfffffffc00f08947 */ /* 0x004fea000383ffff */
[----:B------:R-:W-:Y:S05]  /*93e0*/  BRA `(.L_x_206) ;  /* 0xffffffb400287947 */ /* 0x000fea000383ffff */
.L_x_87:
[----:B------:R-:W-:Y:S07]  /*93f0*/  MOV R0, UR5 ;  /* 0x0000000500007c02 */ /* 0x000fee0008000f00 */
.L_x_207:
[----:B-1----:R1:W2:Y:S02]  /*9400*/  SYNCS.PHASECHK.TRANS64.TRYWAIT P0, [R0+URZ], R2 ;  /* 0x00000002000075a7 */ /* 0x0022a400080011ff */
[----:B--2---:R-:W-:Y:S05]  /*9410*/  @!P0 NANOSLEEP.SYNCS 0x989680 ;  /* 0x009896800000895d */ /* 0x004fea0003900000 */
[----:B------:R-:W2:Y:S02]  /*9420*/  @!P0 SYNCS.PHASECHK.TRANS64 P0, [R0+URZ], R2 ;  /* 0x00000002000085a7 */ /* 0x000ea400080010ff */
[----:B--2---:R-:W-:Y:S05]  /*9430*/  @!P0 BRA `(.L_x_207) ;  /* 0xfffffffc00f08947 */ /* 0x004fea000383ffff */
[----:B------:R-:W-:Y:S05]  /*9440*/  BRA `(.L_x_86) ;  /* 0xffffffb400447947 */ /* 0x000fea000383ffff */
.L_x_90:
[----:B------:R-:W-:-:S07]  /*9450*/  MOV R0, UR4 ;  /* 0x0000000400007c02 */ /* 0x000fce0008000f00 */
.L_x_208:
[----:B--2---:R2:W4:Y:S02]  /*9460*/  SYNCS.PHASECHK.TRANS64.TRYWAIT P0, [R0+URZ], R2 ;  /* 0x00000002000075a7 */ /* 0x00452400080011ff */
[----:B----4-:R-:W-:Y:S05]  /*9470*/  @!P0 NANOSLEEP.SYNCS 0x989680 ;  /* 0x009896800000895d */ /* 0x010fea0003900000 */
[----:B------:R-:W4:Y:S02]  /*9480*/  @!P0 SYNCS.PHASECHK.TRANS64 P0, [R0+URZ], R2 ;  /* 0x00000002000085a7 */ /* 0x000f2400080010ff */
[----:B----4-:R-:W-:Y:S05]  /*9490*/  @!P0 BRA `(.L_x_208) ;  /* 0xfffffffc00f08947 */ /* 0x010fea000383ffff */
[----:B------:R-:W-:Y:S05]  /*94a0*/  BRA `(.L_x_209) ;  /* 0xffffffb400f87947 */ /* 0x000fea000383ffff */
.L_x_91:
[----:B------:R-:W-:-:S07]  /*94b0*/  MOV R0, UR5 ;  /* 0x0000000500007c02 */ /* 0x000fce0008000f00 */
.L_x_210:
[----:B-1----:R1:W2:Y:S02]  /*94c0*/  SYNCS.PHASECHK.TRANS64.TRYWAIT P0, [R0+URZ], R3 ;  /* 0x00000003000075a7 */ /* 0x0022a400080011ff */
[----:B--2---:R-:W-:Y:S05]  /*94d0*/  @!P0 NANOSLEEP.SYNCS 0x989680 ;  /* 0x009896800000895d */ /* 0x004fea0003900000 */
[----:B------:R-:W2:Y:S02]  /*94e0*/  @!P0 SYNCS.PHASECHK.TRANS64 P0, [R0+URZ], R3 ;  /* 0x00000003000085a7 */ /* 0x000ea400080010ff */
[----:B--2---:R-:W-:Y:S05]  /*94f0*/  @!P0 BRA `(.L_x_210) ;  /* 0xfffffffc00f08947 */ /* 0x004fea000383ffff */
[----:B------:R-:W-:Y:S05]  /*9500*/  BRA `(.L_x_211) ;  /* 0xffffffb800047947 */ /* 0x000fea000383ffff */
.L_x_92:
[----:B------:R-:W-:-:S07]  /*9510*/  MOV R0, UR5 ;  /* 0x0000000500007c02 */ /* 0x000fce0008000f00 */
.L_x_212:
[----:B-1----:R1:W2:Y:S02]  /*9520*/  SYNCS.PHASECHK.TRANS64.TRYWAIT P0, [R0+URZ], R3 ;  /* 0x00000003000075a7 */ /* 0x0022a400080011ff */
[----:B--2---:R-:W-:Y:S05]  /*9530*/  @!P0 NANOSLEEP.SYNCS 0x989680 ;  /* 0x009896800000895d */ /* 0x004fea0003900000 */
[----:B------:R-:W2:Y:S02]  /*9540*/  @!P0 SYNCS.PHASECHK.TRANS64 P0, [R0+URZ], R3 ;  /* 0x00000003000085a7 */ /* 0x000ea400080010ff */
[----:B--2---:R-:W-:Y:S05]  /*9550*/  @!P0 BRA `(.L_x_212) ;  /* 0xfffffffc00f08947 */ /* 0x004fea000383ffff */
[----:B------:R-:W-:Y:S05]  /*9560*/  BRA `(.L_x_213) ;  /* 0xffffffb800107947 */ /* 0x000fea000383ffff */
.L_x_93:
[----:B-1----:R-:W-:-:S07]  /*9570*/  MOV R0, UR4 ;  /* 0x0000000400007c02 */ /* 0x002fce0008000f00 */
.L_x_214:
[----:B-1----:R1:W2:Y:S02]  /*9580*/  SYNCS.PHASECHK.TRANS64.TRYWAIT P0, [R0+URZ], R2 ;  /* 0x00000002000075a7 */ /* 0x0022a400080011ff */
[----:B--2---:R-:W-:Y:S05]  /*9590*/  @!P0 NANOSLEEP.SYNCS 0x989680 ;  /* 0x009896800000895d */ /* 0x004fea0003900000 */
[----:B------:R-:W2:Y:S02]  /*95a0*/  @!P0 SYNCS.PHASECHK.TRANS64 P0, [R0+URZ], R2 ;  /* 0x00000002000085a7 */ /* 0x000ea400080010ff */
[----:B--2---:R-:W-:Y:S05]  /*95b0*/  @!P0 BRA `(.L_x_214) ;  /* 0xfffffffc00f08947 */ /* 0x004fea000383ffff */
[----:B------:R-:W-:Y:S05]  /*95c0*/  BRA `(.L_x_215) ;  /* 0xffffffb8001c7947 */ /* 0x000fea000383ffff */
.L_x_98:
[----:B---3--:R3:W1:Y:S02]  /*95d0*/  SYNCS.PHASECHK.TRANS64.TRYWAIT P0, [R12+URZ+0x1e0], R0 ;  /* 0x0001e0000c0075a7 */ /* 0x00866400080011ff */
[----:B-1----:R-:W-:Y:S05]  /*95e0*/  @!P0 NANOSLEEP.SYNCS 0x989680 ;  /* 0x009896800000895d */ /* 0x002fea0003900000 */
[----:B------:R-:W1:Y:S02]  /*95f0*/  @!P0 SYNCS.PHASECHK.TRANS64 P0, [R12+URZ+0x1e0], R0 ;  /* 0x0001e0000c0085a7 */ /* 0x000e6400080010ff */
[----:B-1----:R-:W-:Y:S05]  /*9600*/  @!P0 BRA `(.L_x_98) ;  /* 0xfffffffc00f08947 */ /* 0x002fea000383ffff */
[----:B------:R-:W-:Y:S05]  /*9610*/  BRA `(.L_x_216) ;  /* 0xffffffbc002c7947 */ /* 0x000fea000383ffff */
.L_x_101:
[----:B-1----:R-:W-:Y:S07]  /*9620*/  MOV R0, UR24 ;  /* 0x0000001800007c02 */ /* 0x002fee0008000f00 */
.L_x_217:
[----:B-1----:R1:W2:Y:S02]  /*9630*/  SYNCS.PHASECHK.TRANS64.TRYWAIT P2, [R0+URZ+0x1d8], R6 ;  /* 0x0001d806000075a7 */ /* 0x0022a400080411ff */
[----:B--2---:R-:W-:Y:S05]  /*9640*/  @!P2 NANOSLEEP.SYNCS 0x989680 ;  /* 0x009896800000a95d */ /* 0x004fea0003900000 */
[----:B------:R-:W2:Y:S02]  /*9650*/  @!P2 SYNCS.PHASECHK.TRANS64 P2, [R0+URZ+0x1d8], R6 ;  /* 0x0001d8060000a5a7 */ /* 0x000ea400080410ff */
[----:B--2---:R-:W-:Y:S05]  /*9660*/  @!P2 BRA `(.L_x_217) ;  /* 0xfffffffc00f0a947 */ /* 0x004fea000383ffff */
[----:B------:R-:W-:Y:S05]  /*9670*/  BRA `(.L_x_100) ;  /* 0xffffffc000907947 */ /* 0x000fea000383ffff */
.L_x_104:
[----:B------:R-:W-:Y:S07]  /*9680*/  MOV R0, UR4 ;  /* 0x0000000400007c02 */ /* 0x000fee0008000f00 */
.L_x_218:
[----:B-1----:R1:W2:Y:S02]  /*9690*/  SYNCS.PHASECHK.TRANS64.TRYWAIT P0, [R0+URZ+0x1b8], R9 ;  /* 0x0001b809000075a7 */ /* 0x0022a400080011ff */
[----:B--2---:R-:W-:Y:S05]  /*96a0*/  @!P0 NANOSLEEP.SYNCS 0x989680 ;  /* 0x009896800000895d */ /* 0x004fea0003900000 */
[----:B------:R-:W2:Y:S02]  /*96b0*/  @!P0 SYNCS.PHASECHK.TRANS64 P0, [R0+URZ+0x1b8], R9 ;  /* 0x0001b809000085a7 */ /* 0x000ea400080010ff */
[----:B--2---:R-:W-:Y:S05]  /*96c0*/  @!P0 BRA `(.L_x_218) ;  /* 0xfffffffc00f08947 */ /* 0x004fea000383ffff */
[----:B------:R-:W-:Y:S05]  /*96d0*/  BRA `(.L_x_219) ;  /* 0xffffffc000f07947 */ /* 0x000fea000383ffff */
.L_x_105:
[----:B------:R-:W-:Y:S07]  /*96e0*/  MOV R6, UR5 ;  /* 0x0000000500067c02 */ /* 0x000fee0008000f00 */
.L_x_220:
[----:B-1----:R1:W2:Y:S02]  /*96f0*/  SYNCS.PHASECHK.TRANS64.TRYWAIT P0, [R6+URZ+0x1b8], R0 ;  /* 0x0001b800060075a7 */ /* 0x0022a400080011ff */
[----:B--2---:R-:W-:Y:S05]  /*9700*/  @!P0 NANOSLEEP.SYNCS 0x989680 ;  /* 0x009896800000895d */ /* 0x004fea0003900000 */
[----:B------:R-:W2:Y:S02]  /*9710*/  @!P0 SYNCS.PHASECHK.TRANS64 P0, [R6+URZ+0x1b8], R0 ;  /* 0x0001b800060085a7 */ /* 0x000ea400080010ff */
[----:B--2---:R-:W-:Y:S05]  /*9720*/  @!P0 BRA `(.L_x_220) ;  /* 0xfffffffc00f08947 */ /* 0x004fea000383ffff */
[----:B------:R-:W-:Y:S05]  /*9730*/  BRA `(.L_x_221) ;  /* 0xffffffc4004c7947 */ /* 0x000fea000383ffff */
.L_x_107:
[----:B------:R-:W-:-:S07]  /*9740*/  MOV R0, UR4 ;  /* 0x0000000400007c02 */ /* 0x000fce0008000f00 */
.L_x_222:
[----:B-1----:R1:W2:Y:S02]  /*9750*/  SYNCS.PHASECHK.TRANS64.TRYWAIT P0, [R0+URZ], R2 ;  /* 0x00000002000075a7 */ /* 0x0022a400080011ff */
[----:B--2---:R-:W-:Y:S05]  /*9760*/  @!P0 NANOSLEEP.SYNCS 0x989680 ;  /* 0x009896800000895d */ /* 0x004fea0003900000 */
[----:B------:R-:W2:Y:S02]  /*9770*/  @!P0 SYNCS.PHASECHK.TRANS64 P0, [R0+URZ], R2 ;  /* 0x00000002000085a7 */ /* 0x000ea400080010ff */
[----:B--2---:R-:W-:Y:S05]  /*9780*/  @!P0 BRA `(.L_x_222) ;  /* 0xfffffffc00f08947 */ /* 0x004fea000383ffff */
[----:B------:R-:W-:Y:S05]  /*9790*/  BRA `(.L_x_223) ;  /* 0xffffffc400dc7947 */ /* 0x000fea000383ffff */
.L_x_108:
[----:B------:R-:W-:-:S07]  /*97a0*/  MOV R0, UR5 ;  /* 0x0000000500007c02 */ /* 0x000fce0008000f00 */
.L_x_224:
[----:B-1----:R1:W2:Y:S02]  /*97b0*/  SYNCS.PHASECHK.TRANS64.TRYWAIT P0, [R0+URZ], R2 ;  /* 0x00000002000075a7 */ /* 0x0022a400080011ff */
[----:B--2---:R-:W-:Y:S05]  /*97c0*/  @!P0 NANOSLEEP.SYNCS 0x989680 ;  /* 0x009896800000895d */ /* 0x004fea0003900000 */
[----:B------:R-:W2:Y:S02]  /*97d0*/  @!P0 SYNCS.PHASECHK.TRANS64 P0, [R0+URZ], R2 ;  /* 0x00000002000085a7 */ /* 0x000ea400080010ff */
[----:B--2---:R-:W-:Y:S05]  /*97e0*/  @!P0 BRA `(.L_x_224) ;  /* 0xfffffffc00f08947 */ /* 0x004fea000383ffff */
[----:B------:R-:W-:Y:S05]  /*97f0*/  BRA `(.L_x_225) ;  /* 0xffffffc400e87947 */ /* 0x000fea000383ffff */
.L_x_110:
[----:B--2---:R2:W4:Y:S02]  /*9800*/  SYNCS.PHASECHK.TRANS64.TRYWAIT P0, [R0+URZ+0x1e0], R2 ;  /* 0x0001e002000075a7 */ /* 0x00452400080011ff */
[----:B----4-:R-:W-:Y:S05]  /*9810*/  @!P0 NANOSLEEP.SYNCS 0x989680 ;  /* 0x009896800000895d */ /* 0x010fea0003900000 */
[----:B------:R-:W4:Y:S02]  /*9820*/  @!P0 SYNCS.PHASECHK.TRANS64 P0, [R0+URZ+0x1e0], R2 ;  /* 0x0001e002000085a7 */ /* 0x000f2400080010ff */
[----:B----4-:R-:W-:Y:S05]  /*9830*/  @!P0 BRA `(.L_x_110) ;  /* 0xfffffffc00f08947 */ /* 0x010fea000383ffff */
[----:B------:R-:W-:Y:S05]  /*9840*/  BRA `(.L_x_226) ;  /* 0xffffffc800d07947 */ /* 0x000fea000383ffff */
.L_x_120:
[----:B-1----:R1:W2:Y:S02]  /*9850*/  SYNCS.PHASECHK.TRANS64.TRYWAIT P0, [R2+URZ+0x1a0], R4 ;  /* 0x0001a004020075a7 */ /* 0x0022a400080011ff */
[----:B--2---:R-:W-:Y:S05]  /*9860*/  @!P0 NANOSLEEP.SYNCS 0x989680 ;  /* 0x009896800000895d */ /* 0x004fea0003900000 */
[----:B------:R-:W2:Y:S02]  /*9870*/  @!P0 SYNCS.PHASECHK.TRANS64 P0, [R2+URZ+0x1a0], R4 ;  /* 0x0001a004020085a7 */ /* 0x000ea400080010ff */
[----:B--2---:R-:W-:Y:S05]  /*9880*/  @!P0 BRA `(.L_x_120) ;  /* 0xfffffffc00f08947 */ /* 0x004fea000383ffff */
[----:B------:R-:W-:Y:S05]  /*9890*/  BRA `(.L_x_119) ;  /* 0xffffffd800247947 */ /* 0x000fea000383ffff */
.L_x_122:
[----:B-1----:R1:W3:Y:S02]  /*98a0*/  SYNCS.PHASECHK.TRANS64.TRYWAIT P1, [R27+URZ+0x200], R3 ;  /* 0x000200031b0075a7 */ /* 0x0022e400080211ff */
[----:B---3--:R-:W-:Y:S05]  /*98b0*/  @!P1 NANOSLEEP.SYNCS 0x989680 ;  /* 0x009896800000995d */ /* 0x008fea0003900000 */
[----:B------:R-:W3:Y:S02]  /*98c0*/  @!P1 SYNCS.PHASECHK.TRANS64 P1, [R27+URZ+0x200], R3 ;  /* 0x000200031b0095a7 */ /* 0x000ee400080210ff */
[----:B---3--:R-:W-:Y:S05]  /*98d0*/  @!P1 BRA `(.L_x_122) ;  /* 0xfffffffc00f09947 */ /* 0x008fea000383ffff */
[----:B------:R-:W-:Y:S05]  /*98e0*/  BRA `(.L_x_121) ;  /* 0xffffffd800747947 */ /* 0x000fea000383ffff */
.L_x_133:
[----:B-1----:R1:W2:Y:S02]  /*98f0*/  SYNCS.PHASECHK.TRANS64.TRYWAIT P0, [R2+URZ+0x1a0], R64 ;  /* 0x0001a040020075a7 */ /* 0x0022a400080011ff */
[----:B--2---:R-:W-:Y:S05]  /*9900*/  @!P0 NANOSLEEP.SYNCS 0x989680 ;  /* 0x009896800000895d */ /* 0x004fea0003900000 */
[----:B------:R-:W2:Y:S02]  /*9910*/  @!P0 SYNCS.PHASECHK.TRANS64 P0, [R2+URZ+0x1a0], R64 ;  /* 0x0001a040020085a7 */ /* 0x000ea400080010ff */
[----:B--2---:R-:W-:Y:S05]  /*9920*/  @!P0 BRA `(.L_x_133) ;  /* 0xfffffffc00f08947 */ /* 0x004fea000383ffff */
[----:B------:R-:W-:Y:S05]  /*9930*/  BRA `(.L_x_132) ;  /* 0xffffffe000887947 */ /* 0x000fea000383ffff */
        .weak           $__internal_0_$__cuda_sm10x_tcgen05_guardrail_trap_col_being_dealloced_not_returned_by_alloc
        .type           $__internal_0_$__cuda_sm10x_tcgen05_guardrail_trap_col_being_dealloced_not_returned_by_alloc,@function
        .size           $__internal_0_$__cuda_sm10x_tcgen05_guardrail_trap_col_being_dealloced_not_returned_by_alloc,($__internal_1_$__cuda_sm10x_tcgen05_guardrail_trap_phase_invalid_during_alloc - $__internal_0_$__cuda_sm10x_tcgen05_guardrail_trap_col_being_dealloced_not_returned_by_alloc)
$__internal_0_$__cuda_sm10x_tcgen05_guardrail_trap_col_being_dealloced_not_returned_by_alloc:
[----:B------:R-:W-:Y:S05]  /*9940*/  BPT.TRAP 0x1 ;  /* 0x000000040000795c */ /* 0x000fea0000300000 */
[----:B------:R-:W-:-:S04]  /*9950*/  HFMA2 R3, -RZ, RZ, 0, 0 ;  /* 0x00000000ff037431 */ /* 0x000fc800000001ff */
[----:B------:R-:W-:Y:S05]  /*9960*/  RET.REL.NODEC R2 `(_ZN7cutlass13device_kernelINS_4gemm6kernel13GemmUniversalIN4cute5tupleIJiiiiEEENS1_10collective13CollectiveMmaINS1_35MainloopSm100TmaUmmaWarpSpecializedILi26ELi2ELi4ENS5_IJNS4_1CILi4EEESB_NSA_ILi1EEEEEEEENS5_IJNSA_ILi64EEESF_NSA_ILi32EEEEEENS_10bfloat16_tENS5_IJlSC_lEEESI_SJ_NS4_8TiledMMAINS4_8MMA_AtomIJNS4_20SM100_MMA_F16BF16_SSISI_SI_fLi64ELi64ELNS4_4UMMA5MajorE0ELSO_0ELNSN_7ScaleInE0ELSP_0EEEEEENS4_6LayoutINS5_IJSC_SC_SC_EEENS5_IJNSA_ILi0EEESU_SU_EEEEENS5_IJNS4_10UnderscoreESX_SX_EEEEENS4_23SM90_TMA_LOAD_MULTICASTENS4_14ComposedLayoutINS4_7SwizzleILi2ELi4ELi3EEENS4_18smem_ptr_flag_bitsILi16EEENSS_INS5_IJNSA_ILi8EEESG_EEENS5_IJSG_SC_EEEEEEEvNS4_8identityES10_S1A_vS1B_EENS_8epilogue10collective18CollectiveEpilogueINS1D_23Sm100TmaWarpSpecializedILi3ELi2ELi16ELb1ELb0EEEJSH_NS5_IJNSS_ISF_SC_EENSS_ISG_SC_EEEEESI_SJ_SI_SJ_NS1D_6fusion15FusionCallbacksIS1H_NS1L_17LinearCombinationISI_fSI_fLNS_15FloatRoundStyleE2EEESH_S1K_JEEENS4_5SM1004TMEM4LOAD26SM100_TMEM_LOAD_16dp256b4xENS4_13SM90_TMA_LOADES1A_NS4_17SM75_U32x4_LDSM_NENS4_14SM90_TMA_STOREES1A_NS4_17SM90_U32x4_STSM_NENS4_39AutoVectorizingCopyWithAssumedAlignmentILi128EEEEEEvvEEEEvNT_6ParamsE) ;  /* 0xffffff6402a47950 */ /* 0x000fea0003c3ffff */
        .weak           $__internal_1_$__cuda_sm10x_tcgen05_guardrail_trap_phase_invalid_during_alloc
        .type           $__internal_1_$__cuda_sm10x_tcgen05_guardrail_trap_phase_invalid_during_alloc,@function
        .size           $__internal_1_$__cuda_sm10x_tcgen05_guardrail_trap_phase_invalid_during_alloc,($__internal_2_$__cuda_sm10x_tcgen05_guardrail_trap_unallocated_columns_being_dealloced - $__internal_1_$__cuda_sm10x_tcgen05_guardrail_trap_phase_invalid_during_alloc)
$__internal_1_$__cuda_sm10x_tcgen05_guardrail_trap_phase_invalid_during_alloc:
[----:B------:R-:W-:Y:S05]  /*9970*/  BPT.TRAP 0x1 ;  /* 0x000000040000795c */ /* 0x000fea0000300000 */
[----:B------:R-:W-:-:S04]  /*9980*/  MOV R5, 0x0 ;  /* 0x0000000000057802 */ /* 0x000fc80000000f00 */
[----:B------:R-:W-:Y:S05]  /*9990*/  RET.REL.NODEC R4 `(_ZN7cutlass13device_kernelINS_4gemm6kernel13GemmUniversalIN4cute5tupleIJiiiiEEENS1_10collective13CollectiveMmaINS1_35MainloopSm100TmaUmmaWarpSpecializedILi26ELi2ELi4ENS5_IJNS4_1CILi4EEESB_NSA_ILi1EEEEEEEENS5_IJNSA_ILi64EEESF_NSA_ILi32EEEEEENS_10bfloat16_tENS5_IJlSC_lEEESI_SJ_NS4_8TiledMMAINS4_8MMA_AtomIJNS4_20SM100_MMA_F16BF16_SSISI_SI_fLi64ELi64ELNS4_4UMMA5MajorE0ELSO_0ELNSN_7ScaleInE0ELSP_0EEEEEENS4_6LayoutINS5_IJSC_SC_SC_EEENS5_IJNSA_ILi0EEESU_SU_EEEEENS5_IJNS4_10UnderscoreESX_SX_EEEEENS4_23SM90_TMA_LOAD_MULTICASTENS4_14ComposedLayoutINS4_7SwizzleILi2ELi4ELi3EEENS4_18smem_ptr_flag_bitsILi16EEENSS_INS5_IJNSA_ILi8EEESG_EEENS5_IJSG_SC_EEEEEEEvNS4_8identityES10_S1A_vS1B_EENS_8epilogue10collective18CollectiveEpilogueINS1D_23Sm100TmaWarpSpecializedILi3ELi2ELi16ELb1ELb0EEEJSH_NS5_IJNSS_ISF_SC_EENSS_ISG_SC_EEEEESI_SJ_SI_SJ_NS1D_6fusion15FusionCallbacksIS1H_NS1L_17LinearCombinationISI_fSI_fLNS_15FloatRoundStyleE2EEESH_S1K_JEEENS4_5SM1004TMEM4LOAD26SM100_TMEM_LOAD_16dp256b4xENS4_13SM90_TMA_LOADES1A_NS4_17SM75_U32x4_LDSM_NENS4_14SM90_TMA_STOREES1A_NS4_17SM90_U32x4_STSM_NENS4_39AutoVectorizingCopyWithAssumedAlignmentILi128EEEEEEvvEEEEvNT_6ParamsE) ;  /* 0xffffff6404987950 */ /* 0x000fea0003c3ffff */
        .weak           $__internal_2_$__cuda_sm10x_tcgen05_guardrail_trap_unallocated_columns_being_dealloced
        .type           $__internal_2_$__cuda_sm10x_tcgen05_guardrail_trap_unallocated_columns_being_dealloced,@function
        .size           $__internal_2_$__cuda_sm10x_tcgen05_guardrail_trap_unallocated_columns_being_dealloced,(.L_x_228 - $__internal_2_$__cuda_sm10x_tcgen05_guardrail_trap_unallocated_columns_being_dealloced)
$__internal_2_$__cuda_sm10x_tcgen05_guardrail_trap_unallocated_columns_being_dealloced:
[----:B------:R-:W-:Y:S05]  /*99a0*/  BPT.TRAP 0x1 ;  /* 0x000000040000795c */ /* 0x000fea0000300000 */
[----:B------:R-:W-:-:S04]  /*99b0*/  HFMA2 R3, -RZ, RZ, 0, 0 ;  /* 0x00000000ff037431 */ /* 0x000fc800000001ff */
[----:B------:R-:W-:Y:S05]  /*99c0*/  RET.REL.NODEC R2 `(_ZN7cutlass13device_kernelINS_4gemm6kernel13GemmUniversalIN4cute5tupleIJiiiiEEENS1_10collective13CollectiveMmaINS1_35MainloopSm100TmaUmmaWarpSpecializedILi26ELi2ELi4ENS5_IJNS4_1CILi4EEESB_NSA_ILi1EEEEEEEENS5_IJNSA_ILi64EEESF_NSA_ILi32EEEEEENS_10bfloat16_tENS5_IJlSC_lEEESI_SJ_NS4_8TiledMMAINS4_8MMA_AtomIJNS4_20SM100_MMA_F16BF16_SSISI_SI_fLi64ELi64ELNS4_4UMMA5MajorE0ELSO_0ELNSN_7ScaleInE0ELSP_0EEEEEENS4_6LayoutINS5_IJSC_SC_SC_EEENS5_IJNSA_ILi0EEESU_SU_EEEEENS5_IJNS4_10UnderscoreESX_SX_EEEEENS4_23SM90_TMA_LOAD_MULTICASTENS4_14ComposedLayoutINS4_7SwizzleILi2ELi4ELi3EEENS4_18smem_ptr_flag_bitsILi16EEENSS_INS5_IJNSA_ILi8EEESG_EEENS5_IJSG_SC_EEEEEEEvNS4_8identityES10_S1A_vS1B_EENS_8epilogue10collective18CollectiveEpilogueINS1D_23Sm100TmaWarpSpecializedILi3ELi2ELi16ELb1ELb0EEEJSH_NS5_IJNSS_ISF_SC_EENSS_ISG_SC_EEEEESI_SJ_SI_SJ_NS1D_6fusion15FusionCallbacksIS1H_NS1L_17LinearCombinationISI_fSI_fLNS_15FloatRoundStyleE2EEESH_S1K_JEEENS4_5SM1004TMEM4LOAD26SM100_TMEM_LOAD_16dp256b4xENS4_13SM90_TMA_LOADES1A_NS4_17SM75_U32x4_LDSM_NENS4_14SM90_TMA_STOREES1A_NS4_17SM90_U32x4_STSM_NENS4_39AutoVectorizingCopyWithAssumedAlignmentILi128EEEEEEvvEEEEvNT_6ParamsE) ;  /* 0xffffff64028c7950 */ /* 0x000fea0003c3ffff */
.L_x_227:
[----:B------:R-:W-:-:S00]  /*99d0*/  BRA `(.L_x_227) ;  /* 0xfffffffc00fc7947 */ /* 0x000fc0000383ffff */
[----:B------:R-:W-:-:S00]  /*99e0*/  NOP ;  /* 0x0000000000007918 */ /* 0x000fc00000000000 */
        /* <DEDUP_REMOVED lines=9> */
.L_x_228:


//--------------------- .nv.global.init           --------------------------
	.section	.nv.global.init,"aw",@progbits
.nv.global.init:
	.type		$str$27,@object
	.size		$str$27,($str$28 - $str$27)
$str$27:
        /*0000*/ 	.byte	0x28, 0x61, 0x64, 0x64, 0x72, 0x65, 0x73, 0x73, 0x20, 0x26, 0x20, 0x6d, 0x61, 0x73, 0x6b, 0x29
        /*0010*/ 	.byte	0x20, 0x3d, 0x3d, 0x20, 0x30, 0x00
	.type		$str$28,@object
	.size		$str$28,($str$26 - $str$28)
$str$28:
        /*0016*/ 	.byte	0x2f, 0x74, 0x6d, 0x70, 0x2f, 0x63, 0x75, 0x74, 0x6c, 0x61, 0x73, 0x73, 0x5f, 0x73, 0x77, 0x65
        /*0026*/ 	.byte	0x65, 0x70, 0x5f, 0x73, 0x72, 0x63, 0x2f, 0x69, 0x6e, 0x63, 0x6c, 0x75, 0x64, 0x65, 0x2f, 0x63
        /*0036*/ 	.byte	0x75, 0x74, 0x65, 0x2f, 0x70, 0x6f, 0x69, 0x6e, 0x74, 0x65, 0x72, 0x5f, 0x66, 0x6c, 0x61, 0x67
        /*0046*/ 	.byte	0x67, 0x65, 0x64, 0x2e, 0x68, 0x70, 0x70, 0x00
	.type		$str$26,@object
	.size		$str$26,($str$25 - $str$26)
$str$26:
        /*004e*/ 	.byte	0x2f, 0x74, 0x6d, 0x70, 0x2f, 0x63, 0x75, 0x74, 0x6c, 0x61, 0x73, 0x73, 0x5f, 0x73, 0x77, 0x65
        /*005e*/ 	.byte	0x65, 0x70, 0x5f, 0x73, 0x72, 0x63, 0x2f, 0x69, 0x6e, 0x63, 0x6c, 0x75, 0x64, 0x65, 0x2f, 0x63
        /*006e*/ 	.byte	0x75, 0x74, 0x65, 0x2f, 0x61, 0x74, 0x6f, 0x6d, 0x2f, 0x63, 0x6f, 0x70, 0x79, 0x5f, 0x74, 0x72
        /*007e*/ 	.byte	0x61, 0x69, 0x74, 0x73, 0x5f, 0x73, 0x6d, 0x31, 0x30, 0x30, 0x2e, 0x68, 0x70, 0x70, 0x00
	.type		$str$25,@object
	.size		$str$25,(__unnamed_1 - $str$25)
$str$25:
        /*008d*/ 	.byte	0x28, 0x28, 0x75, 0x69, 0x6e, 0x74, 0x33, 0x32, 0x5f, 0x74, 0x28, 0x74, 0x68, 0x72, 0x65, 0x61
        /*009d*/ 	.byte	0x64, 0x49, 0x64, 0x78, 0x2e, 0x78, 0x29, 0x20, 0x2f, 0x20, 0x33, 0x32, 0x29, 0x20, 0x25, 0x20
        /*00ad*/ 	.byte	0x34, 0x29, 0x20, 0x3d, 0x3d, 0x20, 0x28, 0x28, 0x28, 0x74, 0x6d, 0x65, 0x6d, 0x5f, 0x61, 0x64
        /*00bd*/ 	.byte	0x64, 0x72, 0x20, 0x3e, 0x3e, 0x20, 0x31, 0x36, 0x29, 0x20, 0x2f, 0x20, 0x33, 0x32, 0x29, 0x20
        /*00cd*/ 	.byte	0x25, 0x20, 0x34, 0x29, 0x00
	.type		__unnamed_1,@object
	.size		__unnamed_1,(__unnamed_2 - __unnamed_1)
__unnamed_1:
        /*00d2*/ 	.byte	0x61, 0x75, 0x74, 0x6f, 0x20, 0x63, 0x75, 0x74, 0x65, 0x3a, 0x3a, 0x61, 0x73, 0x5f, 0x70, 0x6f
        /* <DEDUP_REMOVED lines=24> */
        /*0262*/ 	.byte	0x30, 0x34, 0x38, 0x3e, 0x3e, 0x3e, 0x3e, 0x5d, 0x00
	.type		__unnamed_2,@object
	.size		__unnamed_2,(.L_2 - __unnamed_2)
__unnamed_2:
        /* <DEDUP_REMOVED lines=45> */
        /*053b*/ 	.byte	0x3e, 0x3e, 0x3e, 0x5d, 0x00
.L_2:


//--------------------- .nv.shared._ZN7cutlass13device_kernelINS_4gemm6kernel13GemmUniversalIN4cute5tupleIJiiiiEEENS1_10collective13CollectiveMmaINS1_35MainloopSm100TmaUmmaWarpSpecializedILi26ELi2ELi4ENS5_IJNS4_1CILi4EEESB_NSA_ILi1EEEEEEEENS5_IJNSA_ILi64EEESF_NSA_ILi32EEEEEENS_10bfloat16_tENS5_IJlSC_lEEESI_SJ_NS4_8TiledMMAINS4_8MMA_AtomIJNS4_20SM100_MMA_F16BF16_SSISI_SI_fLi64ELi64ELNS4_4UMMA5MajorE0ELSO_0ELNSN_7ScaleInE0ELSP_0EEEEEENS4_6LayoutINS5_IJSC_SC_SC_EEENS5_IJNSA_ILi0EEESU_SU_EEEEENS5_IJNS4_10UnderscoreESX_SX_EEEEENS4_23SM90_TMA_LOAD_MULTICASTENS4_14ComposedLayoutINS4_7SwizzleILi2ELi4ELi3EEENS4_18smem_ptr_flag_bitsILi16EEENSS_INS5_IJNSA_ILi8EEESG_EEENS5_IJSG_SC_EEEEEEEvNS4_8identityES10_S1A_vS1B_EENS_8epilogue10collective18CollectiveEpilogueINS1D_23Sm100TmaWarpSpecializedILi3ELi2ELi16ELb1ELb0EEEJSH_NS5_IJNSS_ISF_SC_EENSS_ISG_SC_EEEEESI_SJ_SI_SJ_NS1D_6fusion15FusionCallbacksIS1H_NS1L_17LinearCombinationISI_fSI_fLNS_15FloatRoundStyleE2EEESH_S1K_JEEENS4_5SM1004TMEM4LOAD26SM100_TMEM_LOAD_16dp256b4xENS4_13SM90_TMA_LOADES1A_NS4_17SM75_U32x4_LDSM_NENS4_14SM90_TMA_STOREES1A_NS4_17SM90_U32x4_STSM_NENS4_39AutoVectorizingCopyWithAssumedAlignmentILi128EEEEEEvvEEEEvNT_6ParamsE --------------------------
	.section	.nv.shared._ZN7cutlass13device_kernelINS_4gemm6kernel13GemmUniversalIN4cute5tupleIJiiiiEEENS1_10collective13CollectiveMmaINS1_35MainloopSm100TmaUmmaWarpSpecializedILi26ELi2ELi4ENS5_IJNS4_1CILi4EEESB_NSA_ILi1EEEEEEEENS5_IJNSA_ILi64EEESF_NSA_ILi32EEEEEENS_10bfloat16_tENS5_IJlSC_lEEESI_SJ_NS4_8TiledMMAINS4_8MMA_AtomIJNS4_20SM100_MMA_F16BF16_SSISI_SI_fLi64ELi64ELNS4_4UMMA5MajorE0ELSO_0ELNSN_7ScaleInE0ELSP_0EEEEEENS4_6LayoutINS5_IJSC_SC_SC_EEENS5_IJNSA_ILi0EEESU_SU_EEEEENS5_IJNS4_10UnderscoreESX_SX_EEEEENS4_23SM90_TMA_LOAD_MULTICASTENS4_14ComposedLayoutINS4_7SwizzleILi2ELi4ELi3EEENS4_18smem_ptr_flag_bitsILi16EEENSS_INS5_IJNSA_ILi8EEESG_EEENS5_IJSG_SC_EEEEEEEvNS4_8identityES10_S1A_vS1B_EENS_8epilogue10collective18CollectiveEpilogueINS1D_23Sm100TmaWarpSpecializedILi3ELi2ELi16ELb1ELb0EEEJSH_NS5_IJNSS_ISF_SC_EENSS_ISG_SC_EEEEESI_SJ_SI_SJ_NS1D_6fusion15FusionCallbacksIS1H_NS1L_17LinearCombinationISI_fSI_fLNS_15FloatRoundStyleE2EEESH_S1K_JEEENS4_5SM1004TMEM4LOAD26SM100_TMEM_LOAD_16dp256b4xENS4_13SM90_TMA_LOADES1A_NS4_17SM75_U32x4_LDSM_NENS4_14SM90_TMA_STOREES1A_NS4_17SM90_U32x4_STSM_NENS4_39AutoVectorizingCopyWithAssumedAlignmentILi128EEEEEEvvEEEEvNT_6ParamsE,"aw",@nobits
	.sectionflags	@""
	.align	16
	.zero		1024


//--------------------- .nv.shared.reserved.0     --------------------------
	.section	.nv.shared.reserved.0,"aw",@nobits
	.weak		__nv_reservedSMEM_offset_0_alias
	.size		__nv_reservedSMEM_offset_0_alias, 0, 64
	.other		__nv_reservedSMEM_offset_0_alias,@"STO_CUDA_RESERVED_SHARED STV_DEFAULT"
__nv_reservedSMEM_offset_0_alias:
	.zero		0
.nv.shared.reserved.0:
	.zero		64
	.weak		__nv_reservedSMEM_tcgen05_partition
	.type		__nv_reservedSMEM_tcgen05_partition,@object
	.size		__nv_reservedSMEM_tcgen05_partition,(.L_0 - __nv_reservedSMEM_tcgen05_partition)
__nv_reservedSMEM_tcgen05_partition:
	.zero		32
.L_0:


//--------------------- .nv.global                --------------------------
	.section	.nv.global,"aw",@nobits
.nv.global:
	.type		_ZN40_INTERNAL_fb58dae4_4_k_cu_8ac46749_243304cute1_E,@object
	.size		_ZN40_INTERNAL_fb58dae4_4_k_cu_8ac46749_243304cute1_E,(_ZN40_INTERNAL_fb58dae4_4_k_cu_8ac46749_243304cuda3std3__45__cpo6cbeginE - _ZN40_INTERNAL_fb58dae4_4_k_cu_8ac46749_243304cute1_E)
_ZN40_INTERNAL_fb58dae4_4_k_cu_8ac46749_243304cute1_E:
	.zero		1
	.type		_ZN40_INTERNAL_fb58dae4_4_k_cu_8ac46749_243304cuda3std3__45__cpo6cbeginE,@object
	.size		_ZN40_INTERNAL_fb58dae4_4_k_cu_8ac46749_243304cuda3std3__45__cpo6cbeginE,(_ZN40_INTERNAL_fb58dae4_4_k_cu_8ac46749_243304cuda3std3__48in_placeE - _ZN40_INTERNAL_fb58dae4_4_k_cu_8ac46749_243304cuda3std3__45__cpo6cbeginE)
_ZN40_INTERNAL_fb58dae4_4_k_cu_8ac46749_243304cuda3std3__45__cpo6cbeginE:
	.zero		1
	.type		_ZN40_INTERNAL_fb58dae4_4_k_cu_8ac46749_243304cuda3std3__48in_placeE,@object
	.size		_ZN40_INTERNAL_fb58dae4_4_k_cu_8ac46749_243304cuda3std3__48in_placeE,(_ZN40_INTERNAL_fb58dae4_4_k_cu_8ac46749_243304cuda3std6ranges3__45__cpo9iter_moveE - _ZN40_INTERNAL_fb58dae4_4_k_cu_8ac46749_243304cuda3std3__48in_placeE)
_ZN40_INTERNAL_fb58dae4_4_k_cu_8ac46749_243304cuda3std3__48in_placeE:
	.zero		1
	.type		_ZN40_INTERNAL_fb58dae4_4_k_cu_8ac46749_243304cuda3std6ranges3__45__cpo9iter_moveE,@object
	.size		_ZN40_INTERNAL_fb58dae4_4_k_cu_8ac46749_243304cuda3std6ranges3__45__cpo9iter_moveE,(_ZN40_INTERNAL_fb58dae4_4_k_cu_8ac46749_243304cuda3std3__45__cpo5beginE - _ZN40_INTERNAL_fb58dae4_4_k_cu_8ac46749_243304cuda3std6ranges3__45__cpo9iter_moveE)
_ZN40_INTERNAL_fb58dae4_4_k_cu_8ac46749_243304cuda3std6ranges3__45__cpo9iter_moveE:
	.zero		1
	.type		_ZN40_INTERNAL_fb58dae4_4_k_cu_8ac46749_243304cuda3std3__45__cpo5beginE,@object
	.size		_ZN40_INTERNAL_fb58dae4_4_k_cu_8ac46749_243304cuda3std3__45__cpo5beginE,(_ZN40_INTERNAL_fb58dae4_4_k_cu_8ac46749_243304cuda3std3__442_GLOBAL__N__fb58dae4_4_k_cu_8ac46749_243306ignoreE - _ZN40_INTERNAL_fb58dae4_4_k_cu_8ac46749_243304cuda3std3__45__cpo5beginE)
_ZN40_INTERNAL_fb58dae4_4_k_cu_8ac46749_243304cuda3std3__45__cpo5beginE:
	.zero		1
	.type		_ZN40_INTERNAL_fb58dae4_4_k_cu_8ac46749_243304cuda3std3__442_GLOBAL__N__fb58dae4_4_k_cu_8ac46749_243306ignoreE,@object
	.size		_ZN40_INTERNAL_fb58dae4_4_k_cu_8ac46749_243304cuda3std3__442_GLOBAL__N__fb58dae4_4_k_cu_8ac46749_243306ignoreE,(_ZN40_INTERNAL_fb58dae4_4_k_cu_8ac46749_243304cute7productE - _ZN40_INTERNAL_fb58dae4_4_k_cu_8ac46749_243304cuda3std3__442_GLOBAL__N__fb58dae4_4_k_cu_8ac46749_243306ignoreE)
_ZN40_INTERNAL_fb58dae4_4_k_cu_8ac46749_243304cuda3std3__442_GLOBAL__N__fb58dae4_4_k_cu_8ac46749_243306ignoreE:
	.zero		1
	.type		_ZN40_INTERNAL_fb58dae4_4_k_cu_8ac46749_243304cute7productE,@object
	.size		_ZN40_INTERNAL_fb58dae4_4_k_cu_8ac46749_243304cute7productE,(_ZN40_INTERNAL_fb58dae4_4_k_cu_8ac46749_243304cuda3std3__45__cpo3endE - _ZN40_INTERNAL_fb58dae4_4_k_cu_8ac46749_243304cute7productE)
_ZN40_INTERNAL_fb58dae4_4_k_cu_8ac46749_243304cute7productE:
	.zero		1
	.type		_ZN40_INTERNAL_fb58dae4_4_k_cu_8ac46749_243304cuda3std3__45__cpo3endE,@object
	.size		_ZN40_INTERNAL_fb58dae4_4_k_cu_8ac46749_243304cuda3std3__45__cpo3endE,(_ZN40_INTERNAL_fb58dae4_4_k_cu_8ac46749_243304cuda3std3__419piecewise_constructE - _ZN40_INTERNAL_fb58dae4_4_k_cu_8ac46749_243304cuda3std3__45__cpo3endE)
_ZN40_INTERNAL_fb58dae4_4_k_cu_8ac46749_243304cuda3std3__45__cpo3endE:
	.zero		1
	.type		_ZN40_INTERNAL_fb58dae4_4_k_cu_8ac46749_243304cuda3std3__419piecewise_constructE,@object
	.size		_ZN40_INTERNAL_fb58dae4_4_k_cu_8ac46749_243304cuda3std3__419piecewise_constructE,(_ZN40_INTERNAL_fb58dae4_4_k_cu_8ac46749_243304cuda3std3__45__cpo4cendE - _ZN40_INTERNAL_fb58dae4_4_k_cu_8ac46749_243304cuda3std3__419piecewise_constructE)
_ZN40_INTERNAL_fb58dae4_4_k_cu_8ac46749_243304cuda3std3__419piecewise_constructE:
	.zero		1
	.type		_ZN40_INTERNAL_fb58dae4_4_k_cu_8ac46749_243304cuda3std3__45__cpo4cendE,@object
	.size		_ZN40_INTERNAL_fb58dae4_4_k_cu_8ac46749_243304cuda3std3__45__cpo4cendE,(_ZN40_INTERNAL_fb58dae4_4_k_cu_8ac46749_243304cuda3std6ranges3__45__cpo4swapE - _ZN40_INTERNAL_fb58dae4_4_k_cu_8ac46749_243304cuda3std3__45__cpo4cendE)
_ZN40_INTERNAL_fb58dae4_4_k_cu_8ac46749_243304cuda3std3__45__cpo4cendE:
	.zero		1
	.type		_ZN40_INTERNAL_fb58dae4_4_k_cu_8ac46749_243304cuda3std6ranges3__45__cpo4swapE,@object
	.size		_ZN40_INTERNAL_fb58dae4_4_k_cu_8ac46749_243304cuda3std6ranges3__45__cpo4swapE,(.L_10 - _ZN40_INTERNAL_fb58dae4_4_k_cu_8ac46749_243304cuda3std6ranges3__45__cpo4swapE)
_ZN40_INTERNAL_fb58dae4_4_k_cu_8ac46749_243304cuda3std6ranges3__45__cpo4swapE:
	.zero		1
.L_10:


//--------------------- .nv.constant0._ZN7cutlass13device_kernelINS_4gemm6kernel13GemmUniversalIN4cute5tupleIJiiiiEEENS1_10collective13CollectiveMmaINS1_35MainloopSm100TmaUmmaWarpSpecializedILi26ELi2ELi4ENS5_IJNS4_1CILi4EEESB_NSA_ILi1EEEEEEEENS5_IJNSA_ILi64EEESF_NSA_ILi32EEEEEENS_10bfloat16_tENS5_IJlSC_lEEESI_SJ_NS4_8TiledMMAINS4_8MMA_AtomIJNS4_20SM100_MMA_F16BF16_SSISI_SI_fLi64ELi64ELNS4_4UMMA5MajorE0ELSO_0ELNSN_7ScaleInE0ELSP_0EEEEEENS4_6LayoutINS5_IJSC_SC_SC_EEENS5_IJNSA_ILi0EEESU_SU_EEEEENS5_IJNS4_10UnderscoreESX_SX_EEEEENS4_23SM90_TMA_LOAD_MULTICASTENS4_14ComposedLayoutINS4_7SwizzleILi2ELi4ELi3EEENS4_18smem_ptr_flag_bitsILi16EEENSS_INS5_IJNSA_ILi8EEESG_EEENS5_IJSG_SC_EEEEEEEvNS4_8identityES10_S1A_vS1B_EENS_8epilogue10collective18CollectiveEpilogueINS1D_23Sm100TmaWarpSpecializedILi3ELi2ELi16ELb1ELb0EEEJSH_NS5_IJNSS_ISF_SC_EENSS_ISG_SC_EEEEESI_SJ_SI_SJ_NS1D_6fusion15FusionCallbacksIS1H_NS1L_17LinearCombinationISI_fSI_fLNS_15FloatRoundStyleE2EEESH_S1K_JEEENS4_5SM1004TMEM4LOAD26SM100_TMEM_LOAD_16dp256b4xENS4_13SM90_TMA_LOADES1A_NS4_17SM75_U32x4_LDSM_NENS4_14SM90_TMA_STOREES1A_NS4_17SM90_U32x4_STSM_NENS4_39AutoVectorizingCopyWithAssumedAlignmentILi128EEEEEEvvEEEEvNT_6ParamsE --------------------------
	.section	.nv.constant0._ZN7cutlass13device_kernelINS_4gemm6kernel13GemmUniversalIN4cute5tupleIJiiiiEEENS1_10collective13CollectiveMmaINS1_35MainloopSm100TmaUmmaWarpSpecializedILi26ELi2ELi4ENS5_IJNS4_1CILi4EEESB_NSA_ILi1EEEEEEEENS5_IJNSA_ILi64EEESF_NSA_ILi32EEEEEENS_10bfloat16_tENS5_IJlSC_lEEESI_SJ_NS4_8TiledMMAINS4_8MMA_AtomIJNS4_20SM100_MMA_F16BF16_SSISI_SI_fLi64ELi64ELNS4_4UMMA5MajorE0ELSO_0ELNSN_7ScaleInE0ELSP_0EEEEEENS4_6LayoutINS5_IJSC_SC_SC_EEENS5_IJNSA_ILi0EEESU_SU_EEEEENS5_IJNS4_10UnderscoreESX_SX_EEEEENS4_23SM90_TMA_LOAD_MULTICASTENS4_14ComposedLayoutINS4_7SwizzleILi2ELi4ELi3EEENS4_18smem_ptr_flag_bitsILi16EEENSS_INS5_IJNSA_ILi8EEESG_EEENS5_IJSG_SC_EEEEEEEvNS4_8identityES10_S1A_vS1B_EENS_8epilogue10collective18CollectiveEpilogueINS1D_23Sm100TmaWarpSpecializedILi3ELi2ELi16ELb1ELb0EEEJSH_NS5_IJNSS_ISF_SC_EENSS_ISG_SC_EEEEESI_SJ_SI_SJ_NS1D_6fusion15FusionCallbacksIS1H_NS1L_17LinearCombinationISI_fSI_fLNS_15FloatRoundStyleE2EEESH_S1K_JEEENS4_5SM1004TMEM4LOAD26SM100_TMEM_LOAD_16dp256b4xENS4_13SM90_TMA_LOADES1A_NS4_17SM75_U32x4_LDSM_NENS4_14SM90_TMA_STOREES1A_NS4_17SM90_U32x4_STSM_NENS4_39AutoVectorizingCopyWithAssumedAlignmentILi128EEEEEEvvEEEEvNT_6ParamsE,"a",@progbits
	.sectionflags	@""
	.align	4
.nv.constant0._ZN7cutlass13device_kernelINS_4gemm6kernel13GemmUniversalIN4cute5tupleIJiiiiEEENS1_10collective13CollectiveMmaINS1_35MainloopSm100TmaUmmaWarpSpecializedILi26ELi2ELi4ENS5_IJNS4_1CILi4EEESB_NSA_ILi1EEEEEEEENS5_IJNSA_ILi64EEESF_NSA_ILi32EEEEEENS_10bfloat16_tENS5_IJlSC_lEEESI_SJ_NS4_8TiledMMAINS4_8MMA_AtomIJNS4_20SM100_MMA_F16BF16_SSISI_SI_fLi64ELi64ELNS4_4UMMA5MajorE0ELSO_0ELNSN_7ScaleInE0ELSP_0EEEEEENS4_6LayoutINS5_IJSC_SC_SC_EEENS5_IJNSA_ILi0EEESU_SU_EEEEENS5_IJNS4_10UnderscoreESX_SX_EEEEENS4_23SM90_TMA_LOAD_MULTICASTENS4_14ComposedLayoutINS4_7SwizzleILi2ELi4ELi3EEENS4_18smem_ptr_flag_bitsILi16EEENSS_INS5_IJNSA_ILi8EEESG_EEENS5_IJSG_SC_EEEEEEEvNS4_8identityES10_S1A_vS1B_EENS_8epilogue10collective18CollectiveEpilogueINS1D_23Sm100TmaWarpSpecializedILi3ELi2ELi16ELb1ELb0EEEJSH_NS5_IJNSS_ISF_SC_EENSS_ISG_SC_EEEEESI_SJ_SI_SJ_NS1D_6fusion15FusionCallbacksIS1H_NS1L_17LinearCombinationISI_fSI_fLNS_15FloatRoundStyleE2EEESH_S1K_JEEENS4_5SM1004TMEM4LOAD26SM100_TMEM_LOAD_16dp256b4xENS4_13SM90_TMA_LOADES1A_NS4_17SM75_U32x4_LDSM_NENS4_14SM90_TMA_STOREES1A_NS4_17SM90_U32x4_STSM_NENS4_39AutoVectorizingCopyWithAssumedAlignmentILi128EEEEEEvvEEEEvNT_6ParamsE:
	.zero		2944


//--------------------- SYMBOLS --------------------------

	.type		.nv.reservedSmem.offset0,@object
	.size		.nv.reservedSmem.offset0,0x4
	.type		.nv.reservedSmem.cap,@object
	.size		.nv.reservedSmem.cap,0x4
	.type		__assertfail,@function
